# CuTe-DSL kernel — source=cudnn_frontend_dsl family=gemm_amax
# config = {"ab_dtype": "Float4E2M1FN", "sf_vec": 32, "d_dtype": "BFloat16", "mma_mn": [256, 128], "cluster_mn": [2, 1]}


// ===== COMPILED SASS (sm_100a) =====

	.target	sm_100a

	.elftype	@"ET_EXEC"


//--------------------- .note.nv.tkinfo           --------------------------
	.section	.note.nv.tkinfo,"",@"SHT_NOTE"
	.sectionflags	@"SHF_NOTE_NV_TKINFO"
	.tkinfo
        /*0018*/ 	.word	0x00000081
        /*0030*/ 	.string	""
        /*0030*/ 	.string	"ptxas"
        /*0030*/ 	.string	"Cuda compilation tools, release 12.9, V12.9.83"
        /*0030*/ 	.string	"Build system must define TOOLS_VERSION_EXTENDED"
        /*0030*/ 	.string	"-O 3 -arch sm_100a "



//--------------------- .note.nv.cuver            --------------------------
	.section	.note.nv.cuver,"",@"SHT_NOTE"
	.sectionflags	@"SHF_NOTE_NV_CUVER"
        /*0018*/ 	.short	0x0001
        /*001a*/ 	.short	0x0064
        /*001c*/ 	.short	0x0001
        /*001e*/ 	.short	0x0000
        /*0020*/ 	.short	0x0001
        /*0022*/ 	.short	0x0000


//--------------------- .nv.info                  --------------------------
	.section	.nv.info,"",@"SHT_CUDA_INFO"
	.align	4


	//----- nvinfo : EIATTR_REGCOUNT
	.align		4
        /*0000*/ 	.byte	0x04, 0x2f
        /*0002*/ 	.short	(.L_6 - .L_5)
	.align		4
.L_5:
        /*0004*/ 	.word	index@(kernel_cutlass_kernel_cudnngemm_amaxdense_blockscaled_gemm_persistent_amaxSm100BlockScaledPersistentDenseGemmKernel_object_at__TiledMMA_ThrLayoutVMNK21111000_PermutationMNK____MMAAtom_Thr_0)
        /*0008*/ 	.word	0x0000004a


	//----- nvinfo : EIATTR_FRAME_SIZE
	.align		4
.L_6:
        /*000c*/ 	.byte	0x04, 0x11
        /*000e*/ 	.short	(.L_8 - .L_7)
	.align		4
.L_7:
        /*0010*/ 	.word	index@($__internal_2_$__cuda_sm10x_tcgen05_guardrail_trap_unallocated_columns_being_dealloced)
        /*0014*/ 	.word	0x00000000


	//----- nvinfo : EIATTR_FRAME_SIZE
	.align		4
.L_8:
        /*0018*/ 	.byte	0x04, 0x11
        /*001a*/ 	.short	(.L_10 - .L_9)
	.align		4
.L_9:
        /*001c*/ 	.word	index@($__internal_1_$__cuda_sm10x_tcgen05_guardrail_trap_phase_invalid_during_alloc)
        /*0020*/ 	.word	0x00000000


	//----- nvinfo : EIATTR_FRAME_SIZE
	.align		4
.L_10:
        /*0024*/ 	.byte	0x04, 0x11
        /*0026*/ 	.short	(.L_12 - .L_11)
	.align		4
.L_11:
        /*0028*/ 	.word	index@($__internal_0_$__cuda_sm10x_tcgen05_guardrail_trap_col_being_dealloced_not_returned_by_alloc)
        /*002c*/ 	.word	0x00000000


	//----- nvinfo : EIATTR_FRAME_SIZE
	.align		4
.L_12:
        /*0030*/ 	.byte	0x04, 0x11
        /*0032*/ 	.short	(.L_14 - .L_13)
	.align		4
.L_13:
        /*0034*/ 	.word	index@(kernel_cutlass_kernel_cudnngemm_amaxdense_blockscaled_gemm_persistent_amaxSm100BlockScaledPersistentDenseGemmKernel_object_at__TiledMMA_ThrLayoutVMNK21111000_PermutationMNK____MMAAtom_Thr_0)
        /*0038*/ 	.word	0x00000000


	//----- nvinfo : EIATTR_MIN_STACK_SIZE
	.align		4
.L_14:
        /*003c*/ 	.byte	0x04, 0x12
        /*003e*/ 	.short	(.L_16 - .L_15)
	.align		4
.L_15:
        /*0040*/ 	.word	index@(kernel_cutlass_kernel_cudnngemm_amaxdense_blockscaled_gemm_persistent_amaxSm100BlockScaledPersistentDenseGemmKernel_object_at__TiledMMA_ThrLayoutVMNK21111000_PermutationMNK____MMAAtom_Thr_0)
        /*0044*/ 	.word	0x00000000
.L_16:


//--------------------- .nv.info.kernel_cutlass_kernel_cudnngemm_amaxdense_blockscaled_gemm_persistent_amaxSm100BlockScaledPersistentDenseGemmKernel_object_at__TiledMMA_ThrLayoutVMNK21111000_PermutationMNK____MMAAtom_Thr_0 --------------------------
	.section	.nv.info.kernel_cutlass_kernel_cudnngemm_amaxdense_blockscaled_gemm_persistent_amaxSm100BlockScaledPersistentDenseGemmKernel_object_at__TiledMMA_ThrLayoutVMNK21111000_PermutationMNK____MMAAtom_Thr_0,"",@"SHT_CUDA_INFO"
	.sectionflags	@""
	.align	4


	//----- nvinfo : EIATTR_CUDA_API_VERSION
	.align		4
        /*0000*/ 	.byte	0x04, 0x37
        /*0002*/ 	.short	(.L_18 - .L_17)
.L_17:
        /*0004*/ 	.word	0x00000081


	//----- nvinfo : EIATTR_KPARAM_INFO
	.align		4
.L_18:
        /*0008*/ 	.byte	0x04, 0x17
        /*000a*/ 	.short	(.L_20 - .L_19)
.L_19:
        /*000c*/ 	.word	0x00000000
        /*0010*/ 	.short	0x000a
        /*0012*/ 	.short	0x02e0
        /*0014*/ 	.byte	0x00, 0xf0, 0x31, 0x00


	//----- nvinfo : EIATTR_KPARAM_INFO
	.align		4
.L_20:
        /*0018*/ 	.byte	0x04, 0x17
        /*001a*/ 	.short	(.L_22 - .L_21)
.L_21:
        /*001c*/ 	.word	0x00000000
        /*0020*/ 	.short	0x0009
        /*0022*/ 	.short	0x02d4
        /*0024*/ 	.byte	0x00, 0xf0, 0x31, 0x00


	//----- nvinfo : EIATTR_KPARAM_INFO
	.align		4
.L_22:
        /*0028*/ 	.byte	0x04, 0x17
        /*002a*/ 	.short	(.L_24 - .L_23)
.L_23:
        /*002c*/ 	.word	0x00000000
        /*0030*/ 	.short	0x0008
        /*0032*/ 	.short	0x02c8
        /*0034*/ 	.byte	0x00, 0xf0, 0x31, 0x00


	//----- nvinfo : EIATTR_KPARAM_INFO
	.align		4
.L_24:
        /*0038*/ 	.byte	0x04, 0x17
        /*003a*/ 	.short	(.L_26 - .L_25)
.L_25:
        /*003c*/ 	.word	0x00000000
        /*0040*/ 	.short	0x0007
        /*0042*/ 	.short	0x02c0
        /*0044*/ 	.byte	0x00, 0xf0, 0x21, 0x00


	//----- nvinfo : EIATTR_KPARAM_INFO
	.align		4
.L_26:
        /*0048*/ 	.byte	0x04, 0x17
        /*004a*/ 	.short	(.L_28 - .L_27)
.L_27:
        /*004c*/ 	.word	0x00000000
        /*0050*/ 	.short	0x0006
        /*0052*/ 	.short	0x0240
        /*0054*/ 	.byte	0x00, 0xf0, 0x01, 0x02


	//----- nvinfo : EIATTR_KPARAM_INFO
	.align		4
.L_28:
        /*0058*/ 	.byte	0x04, 0x17
        /*005a*/ 	.short	(.L_30 - .L_29)
.L_29:
        /*005c*/ 	.word	0x00000000
        /*0060*/ 	.short	0x0005
        /*0062*/ 	.short	0x01c0
        /*0064*/ 	.byte	0x00, 0xf0, 0x01, 0x02


	//----- nvinfo : EIATTR_KPARAM_INFO
	.align		4
.L_30:
        /*0068*/ 	.byte	0x04, 0x17
        /*006a*/ 	.short	(.L_32 - .L_31)
.L_31:
        /*006c*/ 	.word	0x00000000
        /*0070*/ 	.short	0x0004
        /*0072*/ 	.short	0x0140
        /*0074*/ 	.byte	0x00, 0xf0, 0x01, 0x02


	//----- nvinfo : EIATTR_KPARAM_INFO
	.align		4
.L_32:
        /*0078*/ 	.byte	0x04, 0x17
        /*007a*/ 	.short	(.L_34 - .L_33)
.L_33:
        /*007c*/ 	.word	0x00000000
        /*0080*/ 	.short	0x0003
        /*0082*/ 	.short	0x00c0
        /*0084*/ 	.byte	0x00, 0xf0, 0x01, 0x02


	//----- nvinfo : EIATTR_KPARAM_INFO
	.align		4
.L_34:
        /*0088*/ 	.byte	0x04, 0x17
        /*008a*/ 	.short	(.L_36 - .L_35)
.L_35:
        /*008c*/ 	.word	0x00000000
        /*0090*/ 	.short	0x0002
        /*0092*/ 	.short	0x0040
        /*0094*/ 	.byte	0x00, 0xf0, 0x01, 0x02


	//----- nvinfo : EIATTR_KPARAM_INFO
	.align		4
.L_36:
        /*0098*/ 	.byte	0x04, 0x17
        /*009a*/ 	.short	(.L_38 - .L_37)
.L_37:
        /*009c*/ 	.word	0x00000000
        /*00a0*/ 	.short	0x0001
        /*00a2*/ 	.short	0x000c
        /*00a4*/ 	.byte	0x00, 0xf0, 0x31, 0x00


	//----- nvinfo : EIATTR_KPARAM_INFO
	.align		4
.L_38:
        /*00a8*/ 	.byte	0x04, 0x17
        /*00aa*/ 	.short	(.L_40 - .L_39)
.L_39:
        /*00ac*/ 	.word	0x00000000
        /*00b0*/ 	.short	0x0000
        /*00b2*/ 	.short	0x0000
        /*00b4*/ 	.byte	0x00, 0xf0, 0x31, 0x00


	//----- nvinfo : EIATTR_AT_ENTRY_FRAGMENTS
	.align		4
.L_40:
        /*00b8*/ 	.byte	0x04, 0x4f
        /*00ba*/ 	.short	(.L_42 - .L_41)


	//   ....[0]....
.L_41:
        /*00bc*/ 	.word	0x00000004


	//   ....[1]....
        /*00c0*/ 	.word	0x00000005


	//----- nvinfo : EIATTR_RESERVED_SMEM_USED
	.align		4
.L_42:
        /*00c4*/ 	.byte	0x01, 0x41
	.zero		2


	//----- nvinfo : EIATTR_SPARSE_MMA_MASK
	.align		4
        /*00c8*/ 	.byte	0x03, 0x50
        /*00ca*/ 	.short	0x0000


	//----- nvinfo : EIATTR_TCGEN05_2CTA_USED
	.align		4
        /*00cc*/ 	.byte	0x01, 0x52
	.zero		2


	//----- nvinfo : EIATTR_MAXREG_COUNT
	.align		4
        /*00d0*/ 	.byte	0x03, 0x1b
        /*00d2*/ 	.short	0x00ff


	//----- nvinfo : EIATTR_NUM_BARRIERS
	.align		4
        /*00d4*/ 	.byte	0x02, 0x4c
        /*00d6*/ 	.byte	0x04
	.zero		1


	//----- nvinfo : EIATTR_INT_WARP_WIDE_INSTR_OFFSETS
	.align		4
        /*00d8*/ 	.byte	0x04, 0x31
        /*00da*/ 	.short	(.L_44 - .L_43)


	//   ....[0]....
.L_43:
        /*00dc*/ 	.word	0x00004560


	//   ....[1]....
        /*00e0*/ 	.word	0x000045a0


	//----- nvinfo : EIATTR_COOP_GROUP_MASK_REGIDS
	.align		4
.L_44:
        /*00e4*/ 	.byte	0x04, 0x29
        /*00e6*/ 	.short	(.L_46 - .L_45)


	//   ....[0]....
.L_45:
        /*00e8*/ 	.word	0xffffffff


	//   ....[1]....
        /*00ec*/ 	.word	0xffffffff


	//   ....[2]....
        /*00f0*/ 	.word	0xffffffff


	//   ....[3]....
        /*00f4*/ 	.word	0xffffffff


	//   ....[4]....
        /*00f8*/ 	.word	0xffffffff


	//   ....[5]....
        /*00fc*/ 	.word	0xffffffff


	//   ....[6]....
        /*0100*/ 	.word	0xffffffff


	//   ....[7]....
        /*0104*/ 	.word	0xffffffff


	//----- nvinfo : EIATTR_COOP_GROUP_INSTR_OFFSETS
	.align		4
.L_46:
        /*0108*/ 	.byte	0x04, 0x28
        /*010a*/ 	.short	(.L_48 - .L_47)


	//   ....[0]....
.L_47:
        /*010c*/ 	.word	0x00000410


	//   ....[1]....
        /*0110*/ 	.word	0x000005c0


	//   ....[2]....
        /*0114*/ 	.word	0x00000710


	//   ....[3]....
        /*0118*/ 	.word	0x00001fa0


	//   ....[4]....
        /*011c*/ 	.word	0x000025b0


	//   ....[5]....
        /*0120*/ 	.word	0x00004000


	//   ....[6]....
        /*0124*/ 	.word	0x00004400


	//   ....[7]....
        /*0128*/ 	.word	0x00004650


	//----- nvinfo : EIATTR_VRC_CTA_INIT_COUNT
	.align		4
.L_48:
        /*012c*/ 	.byte	0x02, 0x4a
        /*012e*/ 	.byte	0x80
	.zero		1


	//----- nvinfo : EIATTR_MBARRIER_INSTR_OFFSETS
	.align		4
        /*0130*/ 	.byte	0x04, 0x39
        /*0132*/ 	.short	(.L_50 - .L_49)


	//   ....[0]....
.L_49:
        /*0134*/ 	.word	0x000002c0
        /*0138*/ 	.word	0x000000ff
        /*013c*/ 	.word	0x00000000
        /*0140*/ 	.short	0x0100
        /*0142*/ 	.byte	0x05
	.zero		1


	//   ....[1]....
        /*0144*/ 	.word	0x000002d0
        /*0148*/ 	.word	0x000000ff
        /*014c*/ 	.word	0x00000008
        /*0150*/ 	.short	0x0100
        /*0152*/ 	.byte	0x05
	.zero		1


	//   ....[2]....
        /*0154*/ 	.word	0x000002e0
        /*0158*/ 	.word	0x000000ff
        /*015c*/ 	.word	0x00000010
        /*0160*/ 	.short	0x0100
        /*0162*/ 	.byte	0x05
	.zero		1


	//   ....[3]....
        /*0164*/ 	.word	0x000002f0
        /*0168*/ 	.word	0x000000ff
        /*016c*/ 	.word	0x00000018
        /*0170*/ 	.short	0x0100
        /*0172*/ 	.byte	0x05
	.zero		1


	//   ....[4]....
        /*0174*/ 	.word	0x00000300
        /*0178*/ 	.word	0x000000ff
        /*017c*/ 	.word	0x00000020
        /*0180*/ 	.short	0x0100
        /*0182*/ 	.byte	0x05
	.zero		1


	//   ....[5]....
        /*0184*/ 	.word	0x00000310
        /*0188*/ 	.word	0x000000ff
        /*018c*/ 	.word	0x00000028
        /*0190*/ 	.short	0x0100
        /*0192*/ 	.byte	0x05
	.zero		1


	//   ....[6]....
        /*0194*/ 	.word	0x00000320
        /*0198*/ 	.word	0x000000ff
        /*019c*/ 	.word	0x00000030
        /*01a0*/ 	.short	0x0100
        /*01a2*/ 	.byte	0x05
	.zero		1


	//   ....[7]....
        /*01a4*/ 	.word	0x00000330
        /*01a8*/ 	.word	0x000000ff
        /*01ac*/ 	.word	0x00000038
        /*01b0*/ 	.short	0x0100
        /*01b2*/ 	.byte	0x05
	.zero		1


	//   ....[8]....
        /*01b4*/ 	.word	0x00000340
        /*01b8*/ 	.word	0x000000ff
        /*01bc*/ 	.word	0x00000040
        /*01c0*/ 	.short	0x0100
        /*01c2*/ 	.byte	0x05
	.zero		1


	//   ....[9]....
        /*01c4*/ 	.word	0x00000350
        /*01c8*/ 	.word	0x000000ff
        /*01cc*/ 	.word	0x00000048
        /*01d0*/ 	.short	0x0100
        /*01d2*/ 	.byte	0x05
	.zero		1


	//   ....[10]....
        /*01d4*/ 	.word	0x00000360
        /*01d8*/ 	.word	0x000000ff
        /*01dc*/ 	.word	0x00000050
        /*01e0*/ 	.short	0x0100
        /*01e2*/ 	.byte	0x05
	.zero		1


	//   ....[11]....
        /*01e4*/ 	.word	0x00000370
        /*01e8*/ 	.word	0x000000ff
        /*01ec*/ 	.word	0x00000058
        /*01f0*/ 	.short	0x0100
        /*01f2*/ 	.byte	0x05
	.zero		1


	//   ....[12]....
        /*01f4*/ 	.word	0x00000380
        /*01f8*/ 	.word	0x000000ff
        /*01fc*/ 	.word	0x00000060
        /*0200*/ 	.short	0x0100
        /*0202*/ 	.byte	0x05
	.zero		1


	//   ....[13]....
        /*0204*/ 	.word	0x00000390
        /*0208*/ 	.word	0x000000ff
        /*020c*/ 	.word	0x00000068
        /*0210*/ 	.short	0x0100
        /*0212*/ 	.byte	0x05
	.zero		1


	//   ....[14]....
        /*0214*/ 	.word	0x000003a0
        /*0218*/ 	.word	0x000000ff
        /*021c*/ 	.word	0x00000070
        /*0220*/ 	.short	0x0100
        /*0222*/ 	.byte	0x05
	.zero		1


	//   ....[15]....
        /*0224*/ 	.word	0x000003b0
        /*0228*/ 	.word	0x000000ff
        /*022c*/ 	.word	0x00000078
        /*0230*/ 	.short	0x0100
        /*0232*/ 	.byte	0x05
	.zero		1


	//   ....[16]....
        /*0234*/ 	.word	0x00000530
        /*0238*/ 	.word	0x000000ff
        /*023c*/ 	.word	0x00000080
        /*0240*/ 	.short	0x0100
        /*0242*/ 	.byte	0x06
	.zero		1


	//   ....[17]....
        /*0244*/ 	.word	0x00000540
        /*0248*/ 	.word	0x000000ff
        /*024c*/ 	.word	0x00000088
        /*0250*/ 	.short	0x0100
        /*0252*/ 	.byte	0x06
	.zero		1


	//   ....[18]....
        /*0254*/ 	.word	0x00000550
        /*0258*/ 	.word	0x000000ff
        /*025c*/ 	.word	0x00000090
        /*0260*/ 	.short	0x0100
        /*0262*/ 	.byte	0x06
	.zero		1


	//   ....[19]....
        /*0264*/ 	.word	0x00000560
        /*0268*/ 	.word	0x000000ff
        /*026c*/ 	.word	0x00000098
        /*0270*/ 	.short	0x0100
        /*0272*/ 	.byte	0x06
	.zero		1


	//   ....[20]....
        /*0274*/ 	.word	0x000006b0
        /*0278*/ 	.word	0x000000ff
        /*027c*/ 	.word	0x000000a0
        /*0280*/ 	.short	0x0100
        /*0282*/ 	.byte	0x05
	.zero		1


	//   ....[21]....
        /*0284*/ 	.word	0x00000b30
        /*0288*/ 	.word	0x000000ff
        /*028c*/ 	.word	0x00000040
        /*0290*/ 	.short	0x010a
        /*0292*/ 	.byte	0x06
	.zero		1


	//   ....[22]....
        /*0294*/ 	.word	0x00000ce0
        /*0298*/ 	.word	0x000000ff
        /*029c*/ 	.word	0x00000040
        /*02a0*/ 	.short	0x010a
        /*02a2*/ 	.byte	0x19
	.zero		1


	//   ....[23]....
        /*02a4*/ 	.word	0x00000f80
        /*02a8*/ 	.word	0x000000ff
        /*02ac*/ 	.word	0x00000040
        /*02b0*/ 	.short	0x010a
        /*02b2*/ 	.byte	0x24
	.zero		1


	//   ....[24]....
        /*02b4*/ 	.word	0x00001390
        /*02b8*/ 	.word	0x000000ff
        /*02bc*/ 	.word	0x00000040
        /*02c0*/ 	.short	0x010a
        /*02c2*/ 	.byte	0x04
	.zero		1


	//   ....[25]....
        /*02c4*/ 	.word	0x000019b0
        /*02c8*/ 	.word	0x000000ff
        /*02cc*/ 	.word	0x00000000
        /*02d0*/ 	.short	0x010a
        /*02d2*/ 	.byte	0x1a
	.zero		1


	//   ....[26]....
        /*02d4*/ 	.word	0x000019c0
        /*02d8*/ 	.word	0x000000ff
        /*02dc*/ 	.word	0x00000090
        /*02e0*/ 	.short	0x010a
        /*02e2*/ 	.byte	0x11
	.zero		1


	//   ....[27]....
        /*02e4*/ 	.word	0x00001bd0
        /*02e8*/ 	.word	0x000000ff
        /*02ec*/ 	.word	0x00000000
        /*02f0*/ 	.short	0x010a
        /*02f2*/ 	.byte	0x10
	.zero		1


	//   ....[28]....
        /*02f4*/ 	.word	0x00001d80
        /*02f8*/ 	.word	0x000000ff
        /*02fc*/ 	.word	0x00000000
        /*0300*/ 	.short	0x010a
        /*0302*/ 	.byte	0x1a
	.zero		1


	//   ....[29]....
        /*0304*/ 	.word	0x00001f30
        /*0308*/ 	.word	0x00000002
        /*030c*/ 	.word	0x00000090
        /*0310*/ 	.short	0x010a
        /*0312*/ 	.byte	0xff
	.zero		1


	//   ....[30]....
        /*0314*/ 	.word	0x00002220
        /*0318*/ 	.word	0x00000004
        /*031c*/ 	.word	0x00000000
        /*0320*/ 	.short	0x010a
        /*0322*/ 	.byte	0xff
	.zero		1


	//   ....[31]....
        /*0324*/ 	.word	0x00002240
        /*0328*/ 	.word	0x00000004
        /*032c*/ 	.word	0x00000000
        /*0330*/ 	.short	0x010a
        /*0332*/ 	.byte	0xff
	.zero		1


	//   ....[32]....
        /*0334*/ 	.word	0x00002420
        /*0338*/ 	.word	0x00000004
        /*033c*/ 	.word	0x00000000
        /*0340*/ 	.short	0x010a
        /*0342*/ 	.byte	0xff
	.zero		1


	//   ....[33]....
        /*0344*/ 	.word	0x00002440
        /*0348*/ 	.word	0x00000004
        /*034c*/ 	.word	0x00000000
        /*0350*/ 	.short	0x010a
        /*0352*/ 	.byte	0xff
	.zero		1


	//   ....[34]....
        /*0354*/ 	.word	0x00002530
        /*0358*/ 	.word	0x00000004
        /*035c*/ 	.word	0x00000000
        /*0360*/ 	.short	0x0101
        /*0362*/ 	.byte	0xff
	.zero		1


	//   ....[35]....
        /*0364*/ 	.word	0x00002be0
        /*0368*/ 	.word	0x00000028
        /*036c*/ 	.word	0x00000080
        /*0370*/ 	.short	0x010a
        /*0372*/ 	.byte	0xff
	.zero		1


	//   ....[36]....
        /*0374*/ 	.word	0x00004260
        /*0378*/ 	.word	0x00000006
        /*037c*/ 	.word	0x00000000
        /*0380*/ 	.short	0x0101
        /*0382*/ 	.byte	0xff
	.zero		1


	//   ....[37]....
        /*0384*/ 	.word	0x000043d0
        /*0388*/ 	.word	0x00000005
        /*038c*/ 	.word	0x00000000
        /*0390*/ 	.short	0x0101
        /*0392*/ 	.byte	0xff
	.zero		1


	//   ....[38]....
        /*0394*/ 	.word	0x000043e0
        /*0398*/ 	.word	0x00000000
        /*039c*/ 	.word	0x000000a0
        /*03a0*/ 	.short	0x010a
        /*03a2*/ 	.byte	0xff
	.zero		1


	//   ....[39]....
        /*03a4*/ 	.word	0x000046b0
        /*03a8*/ 	.word	0x00000002
        /*03ac*/ 	.word	0x00000040
        /*03b0*/ 	.short	0x010a
        /*03b2*/ 	.byte	0xff
	.zero		1


	//   ....[40]....
        /*03b4*/ 	.word	0x00004730
        /*03b8*/ 	.word	0x00000002
        /*03bc*/ 	.word	0x00000040
        /*03c0*/ 	.short	0x010a
        /*03c2*/ 	.byte	0xff
	.zero		1


	//   ....[41]....
        /*03c4*/ 	.word	0x000047b0
        /*03c8*/ 	.word	0x00000002
        /*03cc*/ 	.word	0x00000090
        /*03d0*/ 	.short	0x010a
        /*03d2*/ 	.byte	0xff
	.zero		1


	//   ....[42]....
        /*03d4*/ 	.word	0x00004830
        /*03d8*/ 	.word	0x00000002
        /*03dc*/ 	.word	0x00000000
        /*03e0*/ 	.short	0x010a
        /*03e2*/ 	.byte	0xff
	.zero		1


	//   ....[43]....
        /*03e4*/ 	.word	0x00004890
        /*03e8*/ 	.word	0x00000002
        /*03ec*/ 	.word	0x00000090
        /*03f0*/ 	.short	0x010a
        /*03f2*/ 	.byte	0xff
	.zero		1


	//   ....[44]....
        /*03f4*/ 	.word	0x000048f0
        /*03f8*/ 	.word	0x00000004
        /*03fc*/ 	.word	0x00000000
        /*0400*/ 	.short	0x010a
        /*0402*/ 	.byte	0xff
	.zero		1


	//   ....[45]....
        /*0404*/ 	.word	0x00004950
        /*0408*/ 	.word	0x00000004
        /*040c*/ 	.word	0x00000000
        /*0410*/ 	.short	0x010a
        /*0412*/ 	.byte	0xff
	.zero		1


	//   ....[46]....
        /*0414*/ 	.word	0x000049b0
        /*0418*/ 	.word	0x00000028
        /*041c*/ 	.word	0x00000080
        /*0420*/ 	.short	0x010a
        /*0422*/ 	.byte	0xff
	.zero		1


	//   ....[47]....
        /*0424*/ 	.word	0x00004a00
        /*0428*/ 	.word	0x00000000
        /*042c*/ 	.word	0x000000a0
        /*0430*/ 	.short	0x010a
        /*0432*/ 	.byte	0xff
	.zero		1


	//----- nvinfo : EIATTR_NUM_MBARRIERS
	.align		4
.L_50:
        /*0434*/ 	.byte	0x03, 0x38
        /*0436*/ 	.short	0x0015


	//----- nvinfo : EIATTR_EXIT_INSTR_OFFSETS
	.align		4
        /*0438*/ 	.byte	0x04, 0x1c
        /*043a*/ 	.short	(.L_52 - .L_51)


	//   ....[0]....
.L_51:
        /*043c*/ 	.word	0x00001f60


	//   ....[1]....
        /*0440*/ 	.word	0x00004670


	//----- nvinfo : EIATTR_REQNTID
	.align		4
.L_52:
        /*0444*/ 	.byte	0x04, 0x10
        /*0446*/ 	.short	(.L_54 - .L_53)
.L_53:
        /*0448*/ 	.word	0x000000c0
        /*044c*/ 	.word	0x00000001
        /*0450*/ 	.word	0x00000001


	//----- nvinfo : EIATTR_CRS_STACK_SIZE
	.align		4
.L_54:
        /*0454*/ 	.byte	0x04, 0x1e
        /*0456*/ 	.short	(.L_56 - .L_55)
.L_55:
        /*0458*/ 	.word	0x00000000


	//----- nvinfo : EIATTR_CBANK_PARAM_SIZE
	.align		4
.L_56:
        /*045c*/ 	.byte	0x03, 0x19
        /*045e*/ 	.short	0x02ec


	//----- nvinfo : EIATTR_PARAM_CBANK
	.align		4
        /*0460*/ 	.byte	0x04, 0x0a
        /*0462*/ 	.short	(.L_58 - .L_57)
	.align		4
.L_57:
        /*0464*/ 	.word	index@(.nv.constant0.kernel_cutlass_kernel_cudnngemm_amaxdense_blockscaled_gemm_persistent_amaxSm100BlockScaledPersistentDenseGemmKernel_object_at__TiledMMA_ThrLayoutVMNK21111000_PermutationMNK____MMAAtom_Thr_0)
        /*0468*/ 	.short	0x0380
        /*046a*/ 	.short	0x02ec


	//----- nvinfo : EIATTR_SW_WAR
	.align		4
.L_58:
        /*046c*/ 	.byte	0x04, 0x36
        /*046e*/ 	.short	(.L_60 - .L_59)
.L_59:
        /*0470*/ 	.word	0x00000008
.L_60:


//--------------------- .nv.compat                --------------------------
	.section	.nv.compat,"",@"SHT_CUDA_COMPAT_INFO"
	.align	4
        /*0000*/ 	.byte	0x02, 0x02, 0x02, 0x00, 0x02, 0x05, 0x05, 0x00, 0x02, 0x03, 0x01, 0x00, 0x02, 0x06, 0x01, 0x00


//--------------------- .nv.callgraph             --------------------------
	.section	.nv.callgraph,"",@"SHT_CUDA_CALLGRAPH"
	.align	4
	.sectionentsize	8
	.align		4
        /*0000*/ 	.word	0x00000000
	.align		4
        /*0004*/ 	.word	0xffffffff
	.align		4
        /*0008*/ 	.word	0x00000000
	.align		4
        /*000c*/ 	.word	0xfffffffe
	.align		4
        /*0010*/ 	.word	0x00000000
	.align		4
        /*0014*/ 	.word	0xfffffffd
	.align		4
        /*0018*/ 	.word	0x00000000
	.align		4
        /*001c*/ 	.word	0xfffffffc


//--------------------- .text.kernel_cutlass_kernel_cudnngemm_amaxdense_blockscaled_gemm_persistent_amaxSm100BlockScaledPersistentDenseGemmKernel_object_at__TiledMMA_ThrLayoutVMNK21111000_PermutationMNK____MMAAtom_Thr_0 --------------------------
	.section	.text.kernel_cutlass_kernel_cudnngemm_amaxdense_blockscaled_gemm_persistent_amaxSm100BlockScaledPersistentDenseGemmKernel_object_at__TiledMMA_ThrLayoutVMNK21111000_PermutationMNK____MMAAtom_Thr_0,"ax",@progbits
	.align	128
        .global         kernel_cutlass_kernel_cudnngemm_amaxdense_blockscaled_gemm_persistent_amaxSm100BlockScaledPersistentDenseGemmKernel_object_at__TiledMMA_ThrLayoutVMNK21111000_PermutationMNK____MMAAtom_Thr_0
        .type           kernel_cutlass_kernel_cudnngemm_amaxdense_blockscaled_gemm_persistent_amaxSm100BlockScaledPersistentDenseGemmKernel_object_at__TiledMMA_ThrLayoutVMNK21111000_PermutationMNK____MMAAtom_Thr_0,@function
        .size           kernel_cutlass_kernel_cudnngemm_amaxdense_blockscaled_gemm_persistent_amaxSm100BlockScaledPersistentDenseGemmKernel_object_at__TiledMMA_ThrLayoutVMNK21111000_PermutationMNK____MMAAtom_Thr_0,(.L_x_78 - kernel_cutlass_kernel_cudnngemm_amaxdense_blockscaled_gemm_persistent_amaxSm100BlockScaledPersistentDenseGemmKernel_object_at__TiledMMA_ThrLayoutVMNK21111000_PermutationMNK____MMAAtom_Thr_0)
        .other          kernel_cutlass_kernel_cudnngemm_amaxdense_blockscaled_gemm_persistent_amaxSm100BlockScaledPersistentDenseGemmKernel_object_at__TiledMMA_ThrLayoutVMNK21111000_PermutationMNK____MMAAtom_Thr_0,@"STO_CUDA_ENTRY STV_DEFAULT"
kernel_cutlass_kernel_cudnngemm_amaxdense_blockscaled_gemm_persistent_amaxSm100BlockScaledPersistentDenseGemmKernel_object_at__TiledMMA_ThrLayoutVMNK21111000_PermutationMNK____MMAAtom_Thr_0:
.text.kernel_cutlass_kernel_cudnngemm_amaxdense_blockscaled_gemm_persistent_amaxSm100BlockScaledPersistentDenseGemmKernel_object_at__TiledMMA_ThrLayoutVMNK21111000_PermutationMNK____MMAAtom_Thr_0:
[----:B------:R-:W1:Y:S01]  /*0000*/  LDC R1, c[0x0][0x37c] ;  /* 0x0000df00ff017b82 */ /* 0x000e620000000800 */
[----:B------:R-:W2:Y:S07]  /*0010*/  S2R R0, SR_TID.X ;  /* 0x0000000000007919 */ /* 0x000eae0000002100 */
[----:B------:R-:W3:Y:S01]  /*0020*/  S2UR UR12, SR_CgaCtaId ;  /* 0x00000000000c79c3 */ /* 0x000ee20000008800 */
[----:B------:R-:W4:Y:S01]  /*0030*/  LDCU.U8 UR6, c[0x0][0x382] ;  /* 0x00007040ff0677ac */ /* 0x000f220008000000 */
[----:B------:R-:W5:Y:S06]  /*0040*/  LDCU.U8 UR4, c[0x0][0x381] ;  /* 0x00007020ff0477ac */ /* 0x000f6c0008000000 */
[----:B------:R-:W2:Y:S01]  /*0050*/  S2UR UR32, SR_CTAID.X ;  /* 0x00000000002079c3 */ /* 0x000ea20000002500 */
[----:B------:R-:W2:Y:S01]  /*0060*/  LDCU UR5, c[0x0][0x36c] ;  /* 0x00006d80ff0577ac */ /* 0x000ea20008000800 */
[----:B----4-:R-:W-:-:S02]  /*0070*/  ULOP3.LUT UR6, UR6, 0x1, URZ, 0xc0, !UPT ;  /* 0x0000000106067892 */ /* 0x010fc4000f8ec0ff */
[----:B-----5:R-:W-:Y:S02]  /*0080*/  ULOP3.LUT UR4, UR4, 0x1, URZ, 0xc0, !UPT ;  /* 0x0000000104047892 */ /* 0x020fe4000f8ec0ff */
[----:B---3--:R-:W-:Y:S02]  /*0090*/  ULEA.HI UR31, UR12, UR12, URZ, 0x1 ;  /* 0x0000000c0c1f7291 */ /* 0x008fe4000f8f08ff */
[----:B--2---:R-:W-:Y:S02]  /*00a0*/  UISETP.EQ.U32.AND UP4, UPT, UR5, 0x1, UPT ;  /* 0x000000010500788c */ /* 0x004fe4000bf82070 */
[----:B------:R-:W-:Y:S01]  /*00b0*/  UISETP.NE.U32.AND UP6, UPT, UR6, 0x1, UPT ;  /* 0x000000010600788c */ /* 0x000fe2000bfc5070 */
[----:B------:R-:W-:Y:S01]  /*00c0*/  SHF.R.U32.HI R7, RZ, 0x5, R0 ;  /* 0x00000005ff077819 */ /* 0x000fe20000011600 */
[----:B------:R-:W-:Y:S02]  /*00d0*/  ULOP3.LUT UR32, UR32, 0x1, URZ, 0xc0, !UPT ;  /* 0x0000000120207892 */ /* 0x000fe4000f8ec0ff */
[----:B------:R-:W-:Y:S01]  /*00e0*/  ULOP3.LUT UR30, UR31, 0xfffffffe, URZ, 0xc0, !UPT ;  /* 0xfffffffe1f1e7892 */ /* 0x000fe2000f8ec0ff */
[C---:B------:R-:W-:Y:S01]  /*00f0*/  ISETP.NE.AND P1, PT, R7.reuse, 0x5, PT ;  /* 0x000000050700780c */ /* 0x040fe20003f25270 */
[----:B------:R-:W-:Y:S01]  /*0100*/  UISETP.NE.U32.AND UP5, UPT, UR4, 0x1, UPT ;  /* 0x000000010400788c */ /* 0x000fe2000bfa5070 */
[----:B------:R-:W-:-:S11]  /*0110*/  ISETP.NE.AND P0, PT, R7, RZ, PT ;  /* 0x000000ff0700720c */ /* 0x000fd60003f05270 */
[----:B-1----:R-:W-:Y:S05]  /*0120*/  @P1 BRA `(.L_x_0) ;  /* 0x0000000000441947 */ /* 0x002fea0003800000 */
[----:B------:R-:W1:Y:S02]  /*0130*/  LDCU.64 UR4, c[0x0][0x348] ;  /* 0x00006900ff0477ac */ /* 0x000e640008000a00 */
[----:B-1----:R-:W-:Y:S02]  /*0140*/  UIADD3 UR14, UP0, UPT, UR4, 0x40, URZ ;  /* 0x00000040040e7890 */ /* 0x002fe4000ff1e0ff */
[----:B------:R-:W-:Y:S02]  /*0150*/  UIADD3 UR10, UP3, UPT, UR4, 0xc0, URZ ;  /* 0x000000c0040a7890 */ /* 0x000fe4000ff7e0ff */
[----:B------:R-:W-:Y:S02]  /*0160*/  UIADD3 UR8, UP2, UPT, UR4, 0x140, URZ ;  /* 0x0000014004087890 */ /* 0x000fe4000ff5e0ff */
[----:B------:R-:W-:Y:S02]  /*0170*/  UIADD3 UR6, UP1, UPT, UR4, 0x1c0, URZ ;  /* 0x000001c004067890 */ /* 0x000fe4000ff3e0ff */
[----:B------:R-:W-:-:S02]  /*0180*/  UIADD3.X UR15, UPT, UPT, URZ, UR5, URZ, UP0, !UPT ;  /* 0x00000005ff0f7290 */ /* 0x000fc400087fe4ff */
[----:B------:R-:W-:Y:S02]  /*0190*/  UIADD3 UR4, UP0, UPT, UR4, 0x240, URZ ;  /* 0x0000024004047890 */ /* 0x000fe4000ff1e0ff */
[----:B------:R-:W-:Y:S02]  /*01a0*/  UIADD3.X UR11, UPT, UPT, URZ, UR5, URZ, UP3, !UPT ;  /* 0x00000005ff0b7290 */ /* 0x000fe40009ffe4ff */
[----:B------:R-:W-:Y:S02]  /*01b0*/  UIADD3.X UR9, UPT, UPT, URZ, UR5, URZ, UP2, !UPT ;  /* 0x00000005ff097290 */ /* 0x000fe400097fe4ff */
[----:B------:R-:W-:Y:S01]  /*01c0*/  UIADD3.X UR7, UPT, UPT, URZ, UR5, URZ, UP1, !UPT ;  /* 0x00000005ff077290 */ /* 0x000fe20008ffe4ff */
[----:B------:R1:W-:Y:S01]  /*01d0*/  UTMACCTL.PF [UR14] ;  /* 0x000000000e0079b9 */ /* 0x0003e20008040000 */
[----:B------:R-:W-:-:S03]  /*01e0*/  UIADD3.X UR5, UPT, UPT, URZ, UR5, URZ, UP0, !UPT ;  /* 0x00000005ff057290 */ /* 0x000fc600087fe4ff */
[----:B------:R1:W-:Y:S02]  /*01f0*/  UTMACCTL.PF [UR10] ;  /* 0x000000000a0079b9 */ /* 0x0003e40008040000 */
[----:B------:R1:W-:Y:S02]  /*0200*/  UTMACCTL.PF [UR8] ;  /* 0x00000000080079b9 */ /* 0x0003e40008040000 */
[----:B------:R1:W-:Y:S02]  /*0210*/  UTMACCTL.PF [UR6] ;  /* 0x00000000060079b9 */ /* 0x0003e40008040000 */
[----:B------:R1:W-:Y:S02]  /*0220*/  UTMACCTL.PF [UR4] ;  /* 0x00000000040079b9 */ /* 0x0003e40008040000 */
[----:B-1----:R-:W-:Y:S01]  /*0230*/  NOP ;  /* 0x0000000000007918 */ /* 0x002fe20000000000 */
.L_x_0:
[----:B------:R-:W-:Y:S05]  /*0240*/  @P0 BRA `(.L_x_1) ;  /* 0x0000000000600947 */ /* 0x000fea0003800000 */
[----:B------:R-:W-:Y:S01]  /*0250*/  UMOV UR5, 0x400 ;  /* 0x0000040000057882 */ /* 0x000fe20000000000 */
[----:B------:R-:W-:Y:S01]  /*0260*/  UMOV UR4, 0x1 ;  /* 0x0000000100047882 */ /* 0x000fe20000000000 */
[----:B------:R-:W-:Y:S02]  /*0270*/  ULEA UR5, UR12, UR5, 0x18 ;  /* 0x000000050c057291 */ /* 0x000fe4000f8ec0ff */
[----:B------:R-:W-:-:S04]  /*0280*/  UIADD3 UR6, UPT, UPT, -UR4, 0x100000, URZ ;  /* 0x0010000004067890 */ /* 0x000fc8000fffe1ff */
[----:B------:R-:W-:Y:S02]  /*0290*/  USHF.L.U32 UR7, UR6, 0xb, URZ ;  /* 0x0000000b06077899 */ /* 0x000fe400080006ff */
[----:B------:R-:W-:Y:S01]  /*02a0*/  USHF.L.U32 UR6, UR6, 0x1, URZ ;  /* 0x0000000106067899 */ /* 0x000fe200080006ff */
[----:B------:R-:W1:Y:S11]  /*02b0*/  FENCE.VIEW.ASYNC.S ;  /* 0x00000000000073c6 */ /* 0x000e760000000000 */
[----:B-1----:R1:W2:Y:S01]  /*02c0*/  SYNCS.EXCH.64 URZ, [UR5], UR6 ;  /* 0x0000000605ff75b2 */ /* 0x0022a20008000100 */
[----:B------:R1:W3:Y:S01]  /*02d0*/  SYNCS.EXCH.64 URZ, [UR5+0x8], UR6 ;  /* 0x0000080605ff75b2 */ /* 0x0002e20008000100 */
[----:B------:R1:W4:Y:S01]  /*02e0*/  SYNCS.EXCH.64 URZ, [UR5+0x10], UR6 ;  /* 0x0000100605ff75b2 */ /* 0x0003220008000100 */
[----:B------:R1:W5:Y:S01]  /*02f0*/  SYNCS.EXCH.64 URZ, [UR5+0x18], UR6 ;  /* 0x0000180605ff75b2 */ /* 0x0003620008000100 */
[----:B------:R1:W1:Y:S01]  /*0300*/  SYNCS.EXCH.64 URZ, [UR5+0x20], UR6 ;  /* 0x0000200605ff75b2 */ /* 0x0002620008000100 */
        /* <DEDUP_REMOVED lines=11> */
[----:B------:R-:W-:Y:S01]  /*03c0*/  NOP ;  /* 0x0000000000007918 */ /* 0x000fe20000000000 */
.L_x_1:
[----:B------:R-:W-:Y:S01]  /*03d0*/  NOP ;  /* 0x0000000000007918 */ /* 0x000fe20000000000 */
[----:B------:R-:W-:Y:S05]  /*03e0*/  BRA.U !UP4, `(.L_x_2) ;  /* 0x000000010c087547 */ /* 0x000fea000b800000 */
[----:B-12345:R-:W-:Y:S01]  /*03f0*/  UCGABAR_ARV ;  /* 0x00000000000079c7 */ /* 0x03efe20008000000 */
[----:B------:R-:W-:Y:S05]  /*0400*/  BRA `(.L_x_3) ;  /* 0x0000000000047947 */ /* 0x000fea0003800000 */
.L_x_2:
[----:B-12345:R-:W-:Y:S01]  /*0410*/  NOP ;  /* 0x0000000000007918 */ /* 0x03efe20000000000 */
.L_x_3:
[----:B------:R-:W-:Y:S05]  /*0420*/  BRA.U !UP4, `(.L_x_4) ;  /* 0x000000010c0c7547 */ /* 0x000fea000b800000 */
[----:B------:R-:W-:Y:S01]  /*0430*/  UCGABAR_WAIT ;  /* 0x0000000000007dc7 */ /* 0x000fe20008000000 */
[----:B------:R-:W-:Y:S01]  /*0440*/  CCTL.IVALL ;  /* 0x00000000ff00798f */ /* 0x000fe20002000000 */
[----:B------:R-:W-:Y:S05]  /*0450*/  BRA `(.L_x_5) ;  /* 0x0000000000047947 */ /* 0x000fea0003800000 */
.L_x_4:
[----:B------:R-:W-:Y:S06]  /*0460*/  BAR.SYNC.DEFER_BLOCKING 0x0 ;  /* 0x0000000000007b1d */ /* 0x000fec0000010000 */
.L_x_5:
[----:B------:R-:W-:Y:S05]  /*0470*/  @P0 BRA `(.L_x_6) ;  /* 0x0000000000400947 */ /* 0x000fea0003800000 */
[----:B------:R-:W-:Y:S01]  /*0480*/  UMOV UR6, 0x400 ;  /* 0x0000040000067882 */ /* 0x000fe20000000000 */
[----:B------:R-:W-:Y:S01]  /*0490*/  UMOV UR5, 0x1 ;  /* 0x0000000100057882 */ /* 0x000fe20000000000 */
[----:B------:R-:W-:Y:S01]  /*04a0*/  UMOV UR4, 0x8 ;  /* 0x0000000800047882 */ /* 0x000fe20000000000 */
[----:B------:R-:W-:Y:S02]  /*04b0*/  ULEA UR6, UR12, UR6, 0x18 ;  /* 0x000000060c067291 */ /* 0x000fe4000f8ec0ff */
[----:B------:R-:W-:-:S04]  /*04c0*/  UIADD3 UR8, UPT, UPT, -UR5, 0x100000, URZ ;  /* 0x0010000005087890 */ /* 0x000fc8000fffe1ff */
[----:B------:R-:W-:Y:S02]  /*04d0*/  USHF.L.U32 UR9, UR8, 0xb, URZ ;  /* 0x0000000b08097899 */ /* 0x000fe400080006ff */
[----:B------:R-:W-:Y:S02]  /*04e0*/  USHF.L.U32 UR8, UR8, 0x1, URZ ;  /* 0x0000000108087899 */ /* 0x000fe400080006ff */
[----:B------:R-:W-:-:S04]  /*04f0*/  UIADD3 UR4, UPT, UPT, -UR4, 0x100000, URZ ;  /* 0x0010000004047890 */ /* 0x000fc8000fffe1ff */
[----:B------:R-:W-:Y:S02]  /*0500*/  USHF.L.U32 UR5, UR4, 0xb, URZ ;  /* 0x0000000b04057899 */ /* 0x000fe400080006ff */
[----:B------:R-:W-:Y:S01]  /*0510*/  USHF.L.U32 UR4, UR4, 0x1, URZ ;  /* 0x0000000104047899 */ /* 0x000fe200080006ff */
[----:B------:R-:W1:Y:S03]  /*0520*/  FENCE.VIEW.ASYNC.S ;  /* 0x00000000000073c6 */ /* 0x000e660000000000 */
[----:B-1----:R1:W2:Y:S01]  /*0530*/  SYNCS.EXCH.64 URZ, [UR6+0x80], UR8 ;  /* 0x0000800806ff75b2 */ /* 0x0022a20008000100 */
[----:B------:R1:W3:Y:S07]  /*0540*/  SYNCS.EXCH.64 URZ, [UR6+0x88], UR8 ;  /* 0x0000880806ff75b2 */ /* 0x0002ee0008000100 */
[----:B------:R1:W4:Y:S01]  /*0550*/  SYNCS.EXCH.64 URZ, [UR6+0x90], UR4 ;  /* 0x0000900406ff75b2 */ /* 0x0003220008000100 */
[----:B------:R1:W5:Y:S01]  /*0560*/  SYNCS.EXCH.64 URZ, [UR6+0x98], UR4 ;  /* 0x0000980406ff75b2 */ /* 0x0003620008000100 */
[----:B------:R-:W-:Y:S01]  /*0570*/  NOP ;  /* 0x0000000000007918 */ /* 0x000fe20000000000 */
.L_x_6:
[----:B------:R-:W-:Y:S01]  /*0580*/  NOP ;  /* 0x0000000000007918 */ /* 0x000fe20000000000 */
[----:B------:R-:W-:Y:S05]  /*0590*/  BRA.U !UP4, `(.L_x_7) ;  /* 0x000000010c087547 */ /* 0x000fea000b800000 */
[----:B--2345:R-:W-:Y:S01]  /*05a0*/  UCGABAR_ARV ;  /* 0x00000000000079c7 */ /* 0x03cfe20008000000 */
[----:B------:R-:W-:Y:S05]  /*05b0*/  BRA `(.L_x_8) ;  /* 0x0000000000047947 */ /* 0x000fea0003800000 */
.L_x_7:
[----:B--2345:R-:W-:Y:S01]  /*05c0*/  NOP ;  /* 0x0000000000007918 */ /* 0x03cfe20000000000 */
.L_x_8:
[----:B------:R-:W-:Y:S05]  /*05d0*/  BRA.U !UP4, `(.L_x_9) ;  /* 0x000000010c0c7547 */ /* 0x000fea000b800000 */
[----:B------:R-:W-:Y:S01]  /*05e0*/  UCGABAR_WAIT ;  /* 0x0000000000007dc7 */ /* 0x000fe20008000000 */
[----:B------:R-:W-:Y:S01]  /*05f0*/  CCTL.IVALL ;  /* 0x00000000ff00798f */ /* 0x000fe20002000000 */
[----:B------:R-:W-:Y:S05]  /*0600*/  BRA `(.L_x_10) ;  /* 0x0000000000047947 */ /* 0x000fea0003800000 */
.L_x_9:
[----:B------:R-:W-:Y:S06]  /*0610*/  BAR.SYNC.DEFER_BLOCKING 0x0 ;  /* 0x0000000000007b1d */ /* 0x000fec0000010000 */
.L_x_10:
[----:B------:R-:W-:Y:S05]  /*0620*/  @P1 BRA `(.L_x_11) ;  /* 0x0000000000281947 */ /* 0x000fea0003800000 */
[----:B-1----:R-:W-:Y:S01]  /*0630*/  UMOV UR5, 0x400 ;  /* 0x0000040000057882 */ /* 0x002fe20000000000 */
[----:B------:R-:W-:Y:S01]  /*0640*/  UMOV UR4, 0x20 ;  /* 0x0000002000047882 */ /* 0x000fe20000000000 */
[----:B------:R-:W-:Y:S02]  /*0650*/  ULEA UR5, UR12, UR5, 0x18 ;  /* 0x000000050c057291 */ /* 0x000fe4000f8ec0ff */
[----:B------:R-:W-:-:S04]  /*0660*/  UIADD3 UR6, UPT, UPT, -UR4, 0x100000, URZ ;  /* 0x0010000004067890 */ /* 0x000fc8000fffe1ff */
[----:B------:R-:W-:Y:S02]  /*0670*/  USHF.L.U32 UR7, UR6, 0xb, URZ ;  /* 0x0000000b06077899 */ /* 0x000fe400080006ff */
[----:B------:R-:W-:Y:S01]  /*0680*/  USHF.L.U32 UR6, UR6, 0x1, URZ ;  /* 0x0000000106067899 */ /* 0x000fe200080006ff */
[----:B------:R-:W-:Y:S01]  /*0690*/  ELECT P0, URZ, PT ;  /* 0x0000000000ff782f */ /* 0x000fe20003800000 */
[----:B------:R-:W1:Y:S10]  /*06a0*/  FENCE.VIEW.ASYNC.S ;  /* 0x00000000000073c6 */ /* 0x000e740000000000 */
[----:B-1----:R2:W3:Y:S02]  /*06b0*/  SYNCS.EXCH.64 URZ, [UR5+0xa0], UR6 ;  /* 0x0000a00605ff75b2 */ /* 0x0024e40008000100 */
[----:B--2---:R-:W-:Y:S01]  /*06c0*/  NOP ;  /* 0x0000000000007918 */ /* 0x004fe20000000000 */
.L_x_11:
[----:B------:R-:W-:Y:S01]  /*06d0*/  NOP ;  /* 0x0000000000007918 */ /* 0x000fe20000000000 */
[----:B------:R-:W-:Y:S05]  /*06e0*/  BRA.U !UP4, `(.L_x_12) ;  /* 0x000000010c087547 */ /* 0x000fea000b800000 */
[----:B---3--:R-:W-:Y:S01]  /*06f0*/  UCGABAR_ARV ;  /* 0x00000000000079c7 */ /* 0x008fe20008000000 */
[----:B------:R-:W-:Y:S05]  /*0700*/  BRA `(.L_x_13) ;  /* 0x0000000000047947 */ /* 0x000fea0003800000 */
.L_x_12:
[----:B---3--:R-:W-:Y:S01]  /*0710*/  NOP ;  /* 0x0000000000007918 */ /* 0x008fe20000000000 */
.L_x_13:
[----:B------:R-:W-:Y:S01]  /*0720*/  USHF.L.U32 UR29, UR32, 0x7, URZ ;  /* 0x00000007201d7899 */ /* 0x000fe200080006ff */
[----:B------:R-:W-:Y:S05]  /*0730*/  BRA.U !UP4, `(.L_x_14) ;  /* 0x000000010c0c7547 */ /* 0x000fea000b800000 */
[----:B------:R-:W-:Y:S01]  /*0740*/  UCGABAR_WAIT ;  /* 0x0000000000007dc7 */ /* 0x000fe20008000000 */
[----:B------:R-:W-:Y:S01]  /*0750*/  CCTL.IVALL ;  /* 0x00000000ff00798f */ /* 0x000fe20002000000 */
[----:B------:R-:W-:Y:S05]  /*0760*/  BRA `(.L_x_15) ;  /* 0x0000000000047947 */ /* 0x000fea0003800000 */
.L_x_14:
[----:B------:R-:W-:Y:S06]  /*0770*/  BAR.SYNC.DEFER_BLOCKING 0x0 ;  /* 0x0000000000007b1d */ /* 0x000fec0000010000 */
.L_x_15:
[----:B------:R-:W2:Y:S01]  /*0780*/  LDCU.U8 UR23, c[0x0][0x650] ;  /* 0x0000ca00ff1777ac */ /* 0x000ea20008000000 */
[----:B------:R-:W3:Y:S01]  /*0790*/  LDCU.U8 UR22, c[0x0][0x651] ;  /* 0x0000ca20ff1677ac */ /* 0x000ee20008000000 */
[----:B------:R-:W4:Y:S01]  /*07a0*/  LDCU.U8 UR21, c[0x0][0x65c] ;  /* 0x0000cb80ff1577ac */ /* 0x000f220008000000 */
[----:B------:R-:W5:Y:S01]  /*07b0*/  LDCU.U8 UR15, c[0x0][0x65d] ;  /* 0x0000cba0ff0f77ac */ /* 0x000f620008000000 */
[----:B------:R-:W1:Y:S01]  /*07c0*/  LDCU.U8 UR14, c[0x0][0x668] ;  /* 0x0000cd00ff0e77ac */ /* 0x000e620008000000 */
[----:B------:R-:W1:Y:S01]  /*07d0*/  LDCU.U8 UR13, c[0x0][0x669] ;  /* 0x0000cd20ff0d77ac */ /* 0x000e620008000000 */
[----:B------:R-:W-:Y:S01]  /*07e0*/  UIADD3 UR28, UPT, UPT, -UR30, UR12, URZ ;  /* 0x0000000c1e1c7290 */ /* 0x000fe2000fffe1ff */
[----:B------:R-:W-:Y:S05]  /*07f0*/  @P1 BRA `(.L_x_16) ;  /* 0x0000000800fc1947 */ /* 0x000fea0003800000 */
[----:B------:R-:W5:Y:S01]  /*0800*/  S2UR UR41, SR_CTAID.Z ;  /* 0x00000000002979c3 */ /* 0x000f620000002700 */
[----:B------:R-:W-:Y:S01]  /*0810*/  UMOV UR40, 0x1 ;  /* 0x0000000100287882 */ /* 0x000fe20000000000 */
[----:B------:R-:W-:Y:S01]  /*0820*/  UMOV UR39, URZ ;  /* 0x000000ff00277c82 */ /* 0x000fe20008000000 */
[----:B-----5:R-:W-:-:S09]  /*0830*/  UISETP.GT.U32.AND UP0, UPT, UR41, 0x1ff, UPT ;  /* 0x000001ff2900788c */ /* 0x020fd2000bf04070 */
[----:B------:R-:W-:Y:S05]  /*0840*/  BRA.U UP0, `(.L_x_17) ;  /* 0x0000000900447547 */ /* 0x000fea000b800000 */
[----:B-1----:R-:W1:Y:S01]  /*0850*/  LDCU.64 UR4, c[0x0][0x648] ;  /* 0x0000c900ff0477ac */ /* 0x002e620008000a00 */
[----:B------:R-:W5:Y:S01]  /*0860*/  S2UR UR34, SR_CgaCtaId ;  /* 0x00000000002279c3 */ /* 0x000f620000008800 */
[----:B------:R-:W4:Y:S01]  /*0870*/  LDCU UR8, c[0x0][0x658] ;  /* 0x0000cb00ff0877ac */ /* 0x000f220008000800 */
[----:B------:R-:W-:Y:S01]  /*0880*/  UMOV UR16, 0x400 ;  /* 0x0000040000107882 */ /* 0x000fe20000000000 */
[----:B------:R-:W3:Y:S01]  /*0890*/  LDCU.64 UR50, c[0x0][0x348] ;  /* 0x00006900ff3277ac */ /* 0x000ee20008000a00 */
[----:B------:R-:W-:Y:S01]  /*08a0*/  UMOV UR39, URZ ;  /* 0x000000ff00277c82 */ /* 0x000fe20008000000 */
[----:B------:R-:W-:Y:S01]  /*08b0*/  UMOV UR40, 0x1 ;  /* 0x0000000100287882 */ /* 0x000fe20000000000 */
[----:B-1----:R-:W-:-:S04]  /*08c0*/  UIMAD.WIDE.U32 UR6, UR41, UR5, URZ ;  /* 0x00000005290672a5 */ /* 0x002fc8000f8e00ff */
[----:B------:R-:W-:Y:S02]  /*08d0*/  UIADD3 UR5, UPT, UPT, -UR7, UR41, URZ ;  /* 0x0000002907057290 */ /* 0x000fe4000fffe1ff */
[----:B-----5:R-:W-:Y:S02]  /*08e0*/  ULEA UR34, UR34, UR16, 0x18 ;  /* 0x0000001022227291 */ /* 0x020fe4000f8ec0ff */
[----:B--2---:R-:W-:-:S04]  /*08f0*/  USHF.R.U32.HI UR5, URZ, UR23, UR5 ;  /* 0x00000017ff057299 */ /* 0x004fc80008011605 */
[----:B------:R-:W-:-:S04]  /*0900*/  UIADD3 UR5, UPT, UPT, UR7, UR5, URZ ;  /* 0x0000000507057290 */ /* 0x000fc8000fffe0ff */
[----:B---3--:R-:W-:-:S04]  /*0910*/  USHF.R.U32.HI UR6, URZ, UR22, UR5 ;  /* 0x00000016ff067299 */ /* 0x008fc80008011605 */
[----:B------:R-:W-:-:S04]  /*0920*/  UIADD3 UR6, UPT, UPT, -UR6, URZ, URZ ;  /* 0x000000ff06067290 */ /* 0x000fc8000fffe1ff */
[----:B------:R-:W-:Y:S01]  /*0930*/  UIMAD UR6, UR6, UR4, UR41 ;  /* 0x00000004060672a4 */ /* 0x000fe2000f8e0229 */
[----:B------:R-:W1:Y:S03]  /*0940*/  LDCU.64 UR4, c[0x0][0x660] ;  /* 0x0000cc00ff0477ac */ /* 0x000e660008000a00 */
[----:B----4-:R-:W-:-:S07]  /*0950*/  UIMAD.WIDE.U32 UR8, UR6, UR8, URZ ;  /* 0x00000008060872a5 */ /* 0x010fce000f8e00ff */
[----:B------:R-:W-:Y:S02]  /*0960*/  UMOV UR7, UR9 ;  /* 0x0000000900077c82 */ /* 0x000fe40008000000 */
[----:B------:R-:W-:Y:S02]  /*0970*/  UIADD3 UR12, UPT, UPT, UR6, -UR7, URZ ;  /* 0x80000007060c7290 */ /* 0x000fe4000fffe0ff */
[----:B------:R-:W2:Y:S02]  /*0980*/  LDCU UR9, c[0x0][0x374] ;  /* 0x00006e80ff0977ac */ /* 0x000ea40008000800 */
[----:B------:R-:W-:Y:S01]  /*0990*/  USHF.R.U32.HI UR12, URZ, UR21, UR12 ;  /* 0x00000015ff0c7299 */ /* 0x000fe2000801160c */
[----:B------:R-:W2:Y:S03]  /*09a0*/  LDCU UR8, c[0x0][0x370] ;  /* 0x00006e00ff0877ac */ /* 0x000ea60008000800 */
[----:B------:R-:W-:Y:S01]  /*09b0*/  UIADD3 UR12, UPT, UPT, UR7, UR12, URZ ;  /* 0x0000000c070c7290 */ /* 0x000fe2000fffe0ff */
[----:B------:R-:W3:Y:S03]  /*09c0*/  LDCU UR7, c[0x0][0x378] ;  /* 0x00006f00ff0777ac */ /* 0x000ee60008000800 */
[----:B------:R-:W-:-:S04]  /*09d0*/  USHF.R.U32.HI UR12, URZ, UR15, UR12 ;  /* 0x0000000fff0c7299 */ /* 0x000fc8000801160c */
[----:B-1----:R-:W-:Y:S01]  /*09e0*/  UIMAD.WIDE.U32 UR10, UR12, UR5, URZ ;  /* 0x000000050c0a72a5 */ /* 0x002fe2000f8e00ff */
[----:B------:R-:W1:Y:S03]  /*09f0*/  LDCU UR5, c[0x0][0x654] ;  /* 0x0000ca80ff0577ac */ /* 0x000e660008000800 */
[----:B------:R-:W-:Y:S02]  /*0a00*/  UIADD3 UR10, UPT, UPT, UR12, -UR11, URZ ;  /* 0x8000000b0c0a7290 */ /* 0x000fe4000fffe0ff */
[----:B--2---:R-:W-:Y:S02]  /*0a10*/  UIMAD UR8, UR9, UR8, URZ ;  /* 0x00000008090872a4 */ /* 0x004fe4000f8e02ff */
[----:B------:R-:W-:Y:S02]  /*0a20*/  USHF.R.U32.HI UR10, URZ, UR14, UR10 ;  /* 0x0000000eff0a7299 */ /* 0x000fe4000801160a */
[----:B---3--:R-:W-:-:S02]  /*0a30*/  UIMAD UR8, UR8, UR7, URZ ;  /* 0x00000007080872a4 */ /* 0x008fc4000f8e02ff */
[----:B------:R-:W-:Y:S02]  /*0a40*/  UIADD3 UR10, UPT, UPT, UR11, UR10, URZ ;  /* 0x0000000a0b0a7290 */ /* 0x000fe4000fffe0ff */
[----:B------:R-:W-:Y:S02]  /*0a50*/  ULEA.HI UR38, UR8, UR8, URZ, 0x1 ;  /* 0x0000000808267291 */ /* 0x000fe4000f8f08ff */
[----:B------:R-:W-:Y:S02]  /*0a60*/  USHF.R.U32.HI UR7, URZ, UR13, UR10 ;  /* 0x0000000dff077299 */ /* 0x000fe4000801160a */
[----:B------:R-:W-:Y:S02]  /*0a70*/  UIADD3 UR8, UPT, UPT, -UR12, URZ, URZ ;  /* 0x000000ff0c087290 */ /* 0x000fe4000fffe1ff */
[----:B------:R-:W-:Y:S02]  /*0a80*/  UIADD3 UR7, UPT, UPT, -UR7, URZ, URZ ;  /* 0x000000ff07077290 */ /* 0x000fe4000fffe1ff */
[----:B------:R-:W-:-:S02]  /*0a90*/  USHF.R.S32.HI UR38, URZ, 0x1, UR38 ;  /* 0x00000001ff267899 */ /* 0x000fc40008011426 */
[----:B-1----:R-:W-:Y:S02]  /*0aa0*/  UIMAD UR5, UR8, UR5, UR6 ;  /* 0x00000005080572a4 */ /* 0x002fe4000f8e0206 */
[----:B------:R-:W-:-:S12]  /*0ab0*/  UIMAD UR12, UR7, UR4, UR12 ;  /* 0x00000004070c72a4 */ /* 0x000fd8000f8e020c */
.L_x_22:
[----:B------:R-:W-:Y:S02]  /*0ac0*/  USHF.L.U32 UR4, UR40, 0x1f, URZ ;  /* 0x0000001f28047899 */ /* 0x000fe400080006ff */
[----:B------:R-:W-:Y:S02]  /*0ad0*/  ULEA UR6, UR39, UR34, 0x3 ;  /* 0x0000002227067291 */ /* 0x000fe4000f8e18ff */
[----:B------:R-:W-:Y:S02]  /*0ae0*/  UIADD3 UR46, UP2, UPT, UR50, 0xc0, URZ ;  /* 0x000000c0322e7890 */ /* 0x000fe4000ff5e0ff */
[----:B------:R-:W-:Y:S01]  /*0af0*/  MOV R2, UR4 ;  /* 0x0000000400027c02 */ /* 0x000fe20008000f00 */
[----:B------:R-:W-:Y:S02]  /*0b00*/  UIADD3 UR4, UPT, UPT, UR5, UR5, URZ ;  /* 0x0000000505047290 */ /* 0x000fe4000fffe0ff */
[----:B------:R-:W-:Y:S02]  /*0b10*/  ULEA UR7, UR12, UR32, 0x1 ;  /* 0x000000200c077291 */ /* 0x000fe4000f8e08ff */
[----:B------:R-:W-:Y:S01]  /*0b20*/  ULOP3.LUT UR5, UR4, UR32, URZ, 0xfc, !UPT ;  /* 0x0000002004057292 */ /* 0x000fe2000f8efcff */
[----:B-1----:R1:W2:Y:S01]  /*0b30*/  SYNCS.PHASECHK.TRANS64.TRYWAIT P1, [UR6+0x40], R2 ;  /* 0x00004002ff0075a7 */ /* 0x0022a20008021106 */
[----:B------:R-:W-:-:S02]  /*0b40*/  UIADD3 UR48, UP3, UPT, UR50, 0x40, URZ ;  /* 0x0000004032307890 */ /* 0x000fc4000ff7e0ff */
[----:B------:R-:W-:Y:S02]  /*0b50*/  ULEA.HI UR4, UR4, UR5, URZ, 0x1 ;  /* 0x0000000504047291 */ /* 0x000fe4000f8f08ff */
[----:B------:R-:W-:Y:S02]  /*0b60*/  UIADD3 UR44, UP1, UPT, UR50, 0x140, URZ ;  /* 0x00000140322c7890 */ /* 0x000fe4000ff3e0ff */
[----:B------:R-:W-:Y:S02]  /*0b70*/  ULOP3.LUT UR6, UR4, 0xfffffffe, URZ, 0xc0, !UPT ;  /* 0xfffffffe04067892 */ /* 0x000fe4000f8ec0ff */
[----:B------:R-:W-:Y:S02]  /*0b80*/  USHF.R.S32.HI UR4, URZ, 0x1, UR4 ;  /* 0x00000001ff047899 */ /* 0x000fe40008011404 */
[----:B------:R-:W-:Y:S02]  /*0b90*/  UISETP.NE.AND UP4, UPT, UR5, UR6, UPT ;  /* 0x000000060500728c */ /* 0x000fe4000bf85270 */
[----:B------:R-:W-:-:S02]  /*0ba0*/  UIADD3 UR27, UPT, UPT, UR4, -0x1, URZ ;  /* 0xffffffff041b7890 */ /* 0x000fc4000fffe0ff */
[----:B------:R-:W-:Y:S02]  /*0bb0*/  UISETP.LT.AND UP4, UPT, UR5, URZ, UP4 ;  /* 0x000000ff0500728c */ /* 0x000fe4000a781270 */
[----:B------:R-:W-:Y:S02]  /*0bc0*/  UIADD3 UR42, UP0, UPT, UR50, 0x1c0, URZ ;  /* 0x000001c0322a7890 */ /* 0x000fe4000ff1e0ff */
[----:B------:R-:W-:Y:S02]  /*0bd0*/  UIADD3.X UR47, UPT, UPT, URZ, UR51, URZ, UP2, !UPT ;  /* 0x00000033ff2f7290 */ /* 0x000fe400097fe4ff */
[----:B------:R-:W-:Y:S02]  /*0be0*/  UIADD3.X UR49, UPT, UPT, URZ, UR51, URZ, UP3, !UPT ;  /* 0x00000033ff317290 */ /* 0x000fe40009ffe4ff */
[----:B------:R-:W-:Y:S02]  /*0bf0*/  UIADD3.X UR45, UPT, UPT, URZ, UR51, URZ, UP1, !UPT ;  /* 0x00000033ff2d7290 */ /* 0x000fe40008ffe4ff */
[----:B------:R-:W-:-:S02]  /*0c00*/  UIADD3.X UR43, UPT, UPT, URZ, UR51, URZ, UP0, !UPT ;  /* 0x00000033ff2b7290 */ /* 0x000fc400087fe4ff */
[----:B------:R-:W-:Y:S02]  /*0c10*/  @!UP4 UIADD3 UR27, UPT, UPT, UR4, URZ, URZ ;  /* 0x000000ff041bc290 */ /* 0x000fe4000fffe0ff */
[----:B------:R-:W-:Y:S02]  /*0c20*/  USHF.L.U32 UR7, UR7, 0x6, URZ ;  /* 0x0000000607077899 */ /* 0x000fe400080006ff */
[----:B------:R-:W-:Y:S02]  /*0c30*/  UIADD3 UR20, UPT, UPT, UR27, UR27, URZ ;  /* 0x0000001b1b147290 */ /* 0x000fe4000fffe0ff */
[----:B------:R-:W-:Y:S02]  /*0c40*/  ULEA UR27, UR27, UR29, 0x8 ;  /* 0x0000001d1b1b7291 */ /* 0x000fe4000f8e40ff */
[----:B------:R-:W-:Y:S02]  /*0c50*/  ULOP3.LUT UR20, UR20, UR32, URZ, 0xfc, !UPT ;  /* 0x0000002014147292 */ /* 0x000fe4000f8efcff */
[----:B------:R-:W-:Y:S01]  /*0c60*/  UISETP.NE.AND UP2, UPT, UR32, URZ, UPT ;  /* 0x000000ff2000728c */ /* 0x000fe2000bf45270 */
[----:B------:R-:W-:Y:S01]  /*0c70*/  UMOV UR37, URZ ;  /* 0x000000ff00257c82 */ /* 0x000fe20008000000 */
[----:B------:R-:W-:Y:S01]  /*0c80*/  UMOV UR18, URZ ;  /* 0x000000ff00127c82 */ /* 0x000fe20008000000 */
[----:B-1----:R-:W-:-:S02]  /*0c90*/  UMOV UR10, URZ ;  /* 0x000000ff000a7c82 */ /* 0x002fc40008000000 */
.L_x_21:
[----:B---3--:R-:W-:Y:S01]  /*0ca0*/  ULEA UR25, UR39, UR34, 0x3 ;  /* 0x0000002227197291 */ /* 0x008fe2000f8e18ff */
[----:B-12---:R-:W-:Y:S11]  /*0cb0*/  @P1 BRA `(.L_x_18) ;  /* 0x0000000000101947 */ /* 0x006ff60003800000 */
[----:B------:R-:W-:-:S06]  /*0cc0*/  USHF.L.U32 UR4, UR40, 0x1f, URZ ;  /* 0x0000001f28047899 */ /* 0x000fcc00080006ff */
[----:B------:R-:W-:-:S04]  /*0cd0*/  MOV R2, UR4 ;  /* 0x0000000400027c02 */ /* 0x000fc80008000f00 */
[----:B------:R-:W1:Y:S02]  /*0ce0*/  SYNCS.PHASECHK.TRANS64.TRYWAIT P0, [UR25+0x40], R2 ;  /* 0x00004002ff0075a7 */ /* 0x000e640008001119 */
[----:B-1----:R-:W-:Y:S05]  /*0cf0*/  @!P0 BRA `(.L_x_19) ;  /* 0x0000003800608947 */ /* 0x002fea0003800000 */
.L_x_18:
[----:B------:R-:W-:Y:S05]  /*0d00*/  BRA.U UP2, `(.L_x_20) ;  /* 0x00000001020c7547 */ /* 0x000fea000b800000 */
[----:B------:R-:W-:-:S13]  /*0d10*/  ELECT P0, URZ, PT ;  /* 0x0000000000ff782f */ /* 0x000fda0003800000 */
[----:B-1----:R-:W-:-:S04]  /*0d20*/  @P0 MOV R2, 0xd000 ;  /* 0x0000d00000020802 */ /* 0x002fc80000000f00 */
[----:B------:R2:W-:Y:S03]  /*0d30*/  @P0 SYNCS.ARRIVE.TRANS64 RZ, [UR25], R2 ;  /* 0x00000002ffff09a7 */ /* 0x0005e60008000019 */
.L_x_20:
[----:B------:R-:W-:Y:S01]  /*0d40*/  USHF.L.U32 UR24, UR39, 0xf, URZ ;  /* 0x0000000f27187899 */ /* 0x000fe200080006ff */
[----:B------:R-:W-:Y:S01]  /*0d50*/  PLOP3.LUT P1, PT, PT, PT, PT, 0x80, 0x8 ;  /* 0x000000000008781c */ /* 0x000fe20003f2f070 */
[----:B------:R-:W-:Y:S02]  /*0d60*/  USHF.L.U32 UR6, UR39, 0xe, URZ ;  /* 0x0000000e27067899 */ /* 0x000fe400080006ff */
[----:B------:R-:W-:Y:S02]  /*0d70*/  USHF.L.U32 UR16, UR39, 0xa, URZ ;  /* 0x0000000a27107899 */ /* 0x000fe400080006ff */
[----:B------:R-:W-:Y:S02]  /*0d80*/  UIADD3 UR39, UPT, UPT, UR39, 0x1, URZ ;  /* 0x0000000127277890 */ /* 0x000fe4000fffe0ff */
[----:B------:R-:W-:Y:S02]  /*0d90*/  UISETP.GT.U32.AND UP0, UPT, UR37, 0xe, UPT ;  /* 0x0000000e2500788c */ /* 0x000fe4000bf04070 */
[----:B------:R-:W-:-:S02]  /*0da0*/  UISETP.NE.AND UP1, UPT, UR39, 0x8, UPT ;  /* 0x000000082700788c */ /* 0x000fc4000bf25270 */
[----:B------:R-:W-:Y:S02]  /*0db0*/  ULEA.HI.SX32 UR24, UR24, UR34, 0x1f ;  /* 0x0000002218187291 */ /* 0x000fe4000f8ffaff */
[----:B------:R-:W-:Y:S01]  /*0dc0*/  USEL UR4, URZ, 0x1, UP1 ;  /* 0x00000001ff047887 */ /* 0x000fe20008800000 */
[----:B------:R-:W-:Y:S01]  /*0dd0*/  PLOP3.LUT P0, PT, PT, PT, UP0, 0x80, 0x8 ;  /* 0x000000000008781c */ /* 0x000fe20003f0f008 */
[----:B------:R-:W-:Y:S02]  /*0de0*/  ULEA.HI.SX32 UR6, UR6, UR34, 0x1f ;  /* 0x0000002206067291 */ /* 0x000fe4000f8ffaff */
[----:B------:R-:W-:Y:S02]  /*0df0*/  UIADD3 UR19, UPT, UPT, UR37, UR37, URZ ;  /* 0x0000002525137290 */ /* 0x000fe4000fffe0ff */
[----:B------:R-:W-:Y:S02]  /*0e00*/  ULEA UR8, UR28, UR16, 0x9 ;  /* 0x000000101c087291 */ /* 0x000fe4000f8e48ff */
[----:B------:R-:W-:-:S02]  /*0e10*/  ULOP3.LUT UR40, UR40, UR4, URZ, 0x3c, !UPT ;  /* 0x0000000428287292 */ /* 0x000fc4000f8e3cff */
[----:B------:R-:W-:Y:S02]  /*0e20*/  USHF.L.U32 UR26, UR37, 0x8, URZ ;  /* 0x00000008251a7899 */ /* 0x000fe400080006ff */
[----:B------:R-:W-:Y:S02]  /*0e30*/  ULOP3.LUT UR25, UR25, 0xfefffff8, URZ, 0xc0, !UPT ;  /* 0xfefffff819197892 */ /* 0x000fe4000f8ec0ff */
[----:B------:R-:W-:Y:S02]  /*0e40*/  USEL UR39, UR39, URZ, UP1 ;  /* 0x000000ff27277287 */ /* 0x000fe40008800000 */
[----:B------:R-:W-:Y:S02]  /*0e50*/  UIADD3 UR24, UPT, UPT, UR24, 0x4400, URZ ;  /* 0x0000440018187890 */ /* 0x000fe4000fffe0ff */
[----:B------:R-:W-:Y:S02]  /*0e60*/  UIADD3 UR4, UPT, UPT, UR6, 0x24400, URZ ;  /* 0x0002440006047890 */ /* 0x000fe4000fffe0ff */
[----:B------:R-:W-:-:S02]  /*0e70*/  UIADD3 UR16, UPT, UPT, UR34, 0x34400, UR16 ;  /* 0x0003440022107890 */ /* 0x000fc4000fffe010 */
[----:B------:R-:W-:Y:S02]  /*0e80*/  UIADD3 UR11, UPT, UPT, UR19, UR28, URZ ;  /* 0x0000001c130b7290 */ /* 0x000fe4000fffe0ff */
[----:B------:R-:W-:Y:S01]  /*0e90*/  UIADD3 UR8, UPT, UPT, UR34, 0x36400, UR8 ;  /* 0x0003640022087890 */ /* 0x000fe2000fffe008 */
[----:B------:R3:W-:Y:S01]  /*0ea0*/  UTMALDG.2D.2CTA [UR24], [UR48], desc[URZ] ;  /* 0x0000ff18300075b4 */ /* 0x0007e20008209000 */
[----:B------:R-:W-:Y:S02]  /*0eb0*/  @!UP0 USHF.L.U32 UR35, UR40, 0x1f, URZ ;  /* 0x0000001f28238899 */ /* 0x000fe400080006ff */
[----:B------:R-:W-:Y:S01]  /*0ec0*/  @!UP0 ULEA UR36, UR39, UR34, 0x3 ;  /* 0x0000002227248291 */ /* 0x000fe2000f8e18ff */
[----:B------:R-:W-:Y:S01]  /*0ed0*/  UMOV UR5, UR25 ;  /* 0x0000001900057c82 */ /* 0x000fe20008000000 */
[----:B------:R-:W-:Y:S01]  /*0ee0*/  UMOV UR6, UR26 ;  /* 0x0000001a00067c82 */ /* 0x000fe20008000000 */
[----:B------:R-:W-:Y:S01]  /*0ef0*/  UMOV UR17, UR25 ;  /* 0x0000001900117c82 */ /* 0x000fe20008000000 */
[----:B-12---:R-:W-:Y:S01]  /*0f00*/  IMAD.U32 R2, RZ, RZ, UR35 ;  /* 0x00000023ff027e24 */ /* 0x006fe2000f8e00ff */
[----:B------:R-:W-:Y:S01]  /*0f10*/  UMOV UR33, 0x30000 ;  /* 0x0003000000217882 */ /* 0x000fe20000000000 */
[----:B------:R-:W-:Y:S01]  /*0f20*/  UMOV UR9, UR25 ;  /* 0x0000001900097c82 */ /* 0x000fe20008000000 */
[----:B------:R3:W-:Y:S01]  /*0f30*/  UTMALDG.2D.2CTA [UR4], [UR46], desc[URZ] ;  /* 0x0000ff042e0075b4 */ /* 0x0007e20008209000 */
[----:B------:R-:W-:-:S04]  /*0f40*/  UIADD3 UR37, UPT, UPT, UR37, 0x1, URZ ;  /* 0x0000000125257890 */ /* 0x000fc8000fffe0ff */
[----:B------:R-:W-:Y:S01]  /*0f50*/  UISETP.NE.AND UP0, UPT, UR37, 0x10, UPT ;  /* 0x000000102500788c */ /* 0x000fe2000bf05270 */
[----:B------:R3:W-:Y:S01]  /*0f60*/  UTMALDG.3D.2CTA [UR16], [UR44], desc[URZ] ;  /* 0x0000ff102c0075b4 */ /* 0x0007e20008211000 */
[----:B------:R3:W-:Y:S01]  /*0f70*/  UTMALDG.3D.MULTICAST.2CTA [UR8], [UR42], UR33, desc[URZ] ;  /* 0x0000ff082a0073b4 */ /* 0x0007e20008211821 */
[----:B------:R3:W1:Y:S06]  /*0f80*/  @!P0 SYNCS.PHASECHK.TRANS64.TRYWAIT P1, [UR36+0x40], R2 ;  /* 0x00004002ff0085a7 */ /* 0x00066c0008021124 */
[----:B------:R-:W-:Y:S05]  /*0f90*/  BRA.U UP0, `(.L_x_21) ;  /* 0xfffffffd00407547 */ /* 0x000fea000b83ffff */
[----:B---3--:R-:W2:Y:S01]  /*0fa0*/  LDCU.64 UR4, c[0x0][0x648] ;  /* 0x0000c900ff0477ac */ /* 0x008ea20008000a00 */
[----:B------:R-:W-:-:S04]  /*0fb0*/  UIADD3 UR41, UPT, UPT, UR38, UR41, URZ ;  /* 0x0000002926297290 */ /* 0x000fc8000fffe0ff */
[----:B------:R-:W-:Y:S02]  /*0fc0*/  UISETP.GE.AND UP0, UPT, UR41, 0x200, UPT ;  /* 0x000002002900788c */ /* 0x000fe4000bf06270 */
[----:B--2---:R-:W-:Y:S01]  /*0fd0*/  UIMAD.WIDE.U32 UR6, UR41, UR5, URZ ;  /* 0x00000005290672a5 */ /* 0x004fe2000f8e00ff */
[----:B------:R-:W2:Y:S03]  /*0fe0*/  LDCU UR5, c[0x0][0x658] ;  /* 0x0000cb00ff0577ac */ /* 0x000ea60008000800 */
[----:B------:R-:W-:-:S04]  /*0ff0*/  UIADD3 UR6, UPT, UPT, UR41, -UR7, URZ ;  /* 0x8000000729067290 */ /* 0x000fc8000fffe0ff */
[----:B------:R-:W-:-:S04]  /*1000*/  USHF.R.U32.HI UR6, URZ, UR23, UR6 ;  /* 0x00000017ff067299 */ /* 0x000fc80008011606 */
[----:B------:R-:W-:-:S04]  /*1010*/  UIADD3 UR7, UPT, UPT, UR7, UR6, URZ ;  /* 0x0000000607077290 */ /* 0x000fc8000fffe0ff */
[----:B------:R-:W-:-:S04]  /*1020*/  USHF.R.U32.HI UR7, URZ, UR22, UR7 ;  /* 0x00000016ff077299 */ /* 0x000fc80008011607 */
[----:B------:R-:W-:-:S04]  /*1030*/  UIADD3 UR7, UPT, UPT, -UR7, URZ, URZ ;  /* 0x000000ff07077290 */ /* 0x000fc8000fffe1ff */
[----:B------:R-:W-:-:S04]  /*1040*/  UIMAD UR7, UR4, UR7, UR41 ;  /* 0x00000007040772a4 */ /* 0x000fc8000f8e0229 */
[----:B--2---:R-:W-:Y:S01]  /*1050*/  UIMAD.WIDE.U32 UR8, UR7, UR5, URZ ;  /* 0x00000005070872a5 */ /* 0x004fe2000f8e00ff */
[----:B------:R-:W2:Y:S03]  /*1060*/  LDCU.64 UR4, c[0x0][0x660] ;  /* 0x0000cc00ff0477ac */ /* 0x000ea60008000a00 */
[----:B------:R-:W-:-:S04]  /*1070*/  UIADD3 UR6, UPT, UPT, UR7, -UR9, URZ ;  /* 0x8000000907067290 */ /* 0x000fc8000fffe0ff */
[----:B------:R-:W-:-:S04]  /*1080*/  USHF.R.U32.HI UR6, URZ, UR21, UR6 ;  /* 0x00000015ff067299 */ /* 0x000fc80008011606 */
[----:B------:R-:W-:-:S04]  /*1090*/  UIADD3 UR6, UPT, UPT, UR9, UR6, URZ ;  /* 0x0000000609067290 */ /* 0x000fc8000fffe0ff */
[----:B------:R-:W-:-:S04]  /*10a0*/  USHF.R.U32.HI UR12, URZ, UR15, UR6 ;  /* 0x0000000fff0c7299 */ /* 0x000fc80008011606 */
[----:B--2---:R-:W-:Y:S01]  /*10b0*/  UIMAD.WIDE.U32 UR8, UR12, UR5, URZ ;  /* 0x000000050c0872a5 */ /* 0x004fe2000f8e00ff */
[----:B------:R-:W2:Y:S03]  /*10c0*/  LDCU UR5, c[0x0][0x654] ;  /* 0x0000ca80ff0577ac */ /* 0x000ea60008000800 */
[----:B------:R-:W-:Y:S02]  /*10d0*/  UIADD3 UR6, UPT, UPT, UR12, -UR9, URZ ;  /* 0x800000090c067290 */ /* 0x000fe4000fffe0ff */
[----:B------:R-:W-:Y:S02]  /*10e0*/  UIADD3 UR8, UPT, UPT, -UR12, URZ, URZ ;  /* 0x000000ff0c087290 */ /* 0x000fe4000fffe1ff */
[----:B------:R-:W-:-:S04]  /*10f0*/  USHF.R.U32.HI UR6, URZ, UR14, UR6 ;  /* 0x0000000eff067299 */ /* 0x000fc80008011606 */
[----:B------:R-:W-:-:S04]  /*1100*/  UIADD3 UR6, UPT, UPT, UR9, UR6, URZ ;  /* 0x0000000609067290 */ /* 0x000fc8000fffe0ff */
[----:B------:R-:W-:Y:S02]  /*1110*/  USHF.R.U32.HI UR6, URZ, UR13, UR6 ;  /* 0x0000000dff067299 */ /* 0x000fe40008011606 */
[----:B--2---:R-:W-:Y:S02]  /*1120*/  UIMAD UR5, UR5, UR8, UR7 ;  /* 0x00000008050572a4 */ /* 0x004fe4000f8e0207 */
[----:B------:R-:W-:-:S04]  /*1130*/  UIADD3 UR6, UPT, UPT, -UR6, URZ, URZ ;  /* 0x000000ff06067290 */ /* 0x000fc8000fffe1ff */
[----:B------:R-:W-:Y:S01]  /*1140*/  UIMAD UR12, UR4, UR6, UR12 ;  /* 0x00000006040c72a4 */ /* 0x000fe2000f8e020c */
[----:B------:R-:W-:Y:S11]  /*1150*/  BRA.U !UP0, `(.L_x_22) ;  /* 0xfffffff908587547 */ /* 0x000ff6000b83ffff */
.L_x_17:
[----:B-1----:R-:W-:Y:S01]  /*1160*/  UIADD3 UR4, UPT, UPT, UR39, 0x2, URZ ;  /* 0x0000000227047890 */ /* 0x002fe2000fffe0ff */
[----:B------:R-:W1:Y:S01]  /*1170*/  S2UR UR12, SR_CgaCtaId ;  /* 0x00000000000c79c3 */ /* 0x000e620000008800 */
[----:B------:R-:W-:-:S04]  /*1180*/  UISETP.NE.AND UP0, UPT, UR39, 0x7, UPT ;  /* 0x000000072700788c */ /* 0x000fc8000bf05270 */
[----:B------:R-:W-:-:S04]  /*1190*/  USEL UR4, UR4, 0x1, UP0 ;  /* 0x0000000104047887 */ /* 0x000fc80008000000 */
[----:B------:R-:W-:Y:S02]  /*11a0*/  UIADD3 UR5, UPT, UPT, UR4, 0x1, URZ ;  /* 0x0000000104057890 */ /* 0x000fe4000fffe0ff */
[----:B------:R-:W-:-:S04]  /*11b0*/  UISETP.NE.AND UP1, UPT, UR4, 0x8, UPT ;  /* 0x000000080400788c */ /* 0x000fc8000bf25270 */
[----:B------:R-:W-:Y:S02]  /*11c0*/  USEL UR5, UR5, 0x1, UP1 ;  /* 0x0000000105057887 */ /* 0x000fe40008800000 */
[----:B------:R-:W-:Y:S02]  /*11d0*/  UISETP.EQ.XOR UP1, UPT, UR39, 0x7, !UP1 ;  /* 0x000000072700788c */ /* 0x000fe4000cf22a70 */
[----:B------:R-:W-:Y:S02]  /*11e0*/  UIADD3 UR4, UPT, UPT, UR5, 0x1, URZ ;  /* 0x0000000105047890 */ /* 0x000fe4000fffe0ff */
[----:B------:R-:W-:Y:S02]  /*11f0*/  UISETP.NE.AND UP0, UPT, UR5, 0x8, UPT ;  /* 0x000000080500788c */ /* 0x000fe4000bf05270 */
[----:B------:R-:W-:Y:S02]  /*1200*/  UISETP.EQ.XOR UP1, UPT, UR5, 0x8, UP1 ;  /* 0x000000080500788c */ /* 0x000fe40008f22a70 */
[----:B------:R-:W-:-:S04]  /*1210*/  USEL UR4, UR4, 0x1, UP0 ;  /* 0x0000000104047887 */ /* 0x000fc80008000000 */
[----:B------:R-:W-:Y:S02]  /*1220*/  UIADD3 UR6, UPT, UPT, UR4, 0x1, URZ ;  /* 0x0000000104067890 */ /* 0x000fe4000fffe0ff */
[----:B------:R-:W-:Y:S02]  /*1230*/  UISETP.NE.AND UP0, UPT, UR4, 0x8, UPT ;  /* 0x000000080400788c */ /* 0x000fe4000bf05270 */
[----:B------:R-:W-:Y:S02]  /*1240*/  UISETP.EQ.XOR UP1, UPT, UR4, 0x8, UP1 ;  /* 0x000000080400788c */ /* 0x000fe40008f22a70 */
[----:B------:R-:W-:Y:S01]  /*1250*/  USEL UR6, UR6, 0x1, UP0 ;  /* 0x0000000106067887 */ /* 0x000fe20008000000 */
[----:B------:R-:W-:-:S03]  /*1260*/  UMOV UR4, 0x400 ;  /* 0x0000040000047882 */ /* 0x000fc60000000000 */
[----:B------:R-:W-:Y:S02]  /*1270*/  UIADD3 UR5, UPT, UPT, UR6, 0x1, URZ ;  /* 0x0000000106057890 */ /* 0x000fe4000fffe0ff */
[----:B------:R-:W-:Y:S02]  /*1280*/  UISETP.NE.AND UP0, UPT, UR6, 0x8, UPT ;  /* 0x000000080600788c */ /* 0x000fe4000bf05270 */
[----:B------:R-:W-:Y:S02]  /*1290*/  UISETP.EQ.XOR UP1, UPT, UR6, 0x8, UP1 ;  /* 0x000000080600788c */ /* 0x000fe40008f22a70 */
[----:B------:R-:W-:Y:S02]  /*12a0*/  USEL UR5, UR5, 0x1, UP0 ;  /* 0x0000000105057887 */ /* 0x000fe40008000000 */
[----:B-1----:R-:W-:Y:S02]  /*12b0*/  ULEA UR4, UR12, UR4, 0x18 ;  /* 0x000000040c047291 */ /* 0x002fe4000f8ec0ff */
[----:B------:R-:W-:-:S02]  /*12c0*/  UIADD3 UR6, UPT, UPT, UR5, 0x1, URZ ;  /* 0x0000000105067890 */ /* 0x000fc4000fffe0ff */
[----:B------:R-:W-:Y:S02]  /*12d0*/  UISETP.NE.AND UP0, UPT, UR5, 0x8, UPT ;  /* 0x000000080500788c */ /* 0x000fe4000bf05270 */
[----:B------:R-:W-:Y:S02]  /*12e0*/  UISETP.EQ.XOR UP1, UPT, UR5, 0x8, UP1 ;  /* 0x000000080500788c */ /* 0x000fe40008f22a70 */
[----:B------:R-:W-:-:S04]  /*12f0*/  USEL UR6, UR6, 0x1, UP0 ;  /* 0x0000000106067887 */ /* 0x000fc80008000000 */
[----:B------:R-:W-:Y:S02]  /*1300*/  UISETP.EQ.XOR UP1, UPT, UR6, 0x8, UP1 ;  /* 0x000000080600788c */ /* 0x000fe40008f22a70 */
[----:B------:R-:W-:Y:S02]  /*1310*/  UISETP.NE.AND UP0, UPT, UR6, 0x8, UPT ;  /* 0x000000080600788c */ /* 0x000fe4000bf05270 */
[----:B------:R-:W-:Y:S02]  /*1320*/  USEL UR5, URZ, 0x1, !UP1 ;  /* 0x00000001ff057887 */ /* 0x000fe4000c800000 */
[----:B------:R-:W-:Y:S02]  /*1330*/  USEL UR6, UR6, URZ, UP0 ;  /* 0x000000ff06067287 */ /* 0x000fe40008000000 */
[----:B------:R-:W-:Y:S02]  /*1340*/  ULOP3.LUT UR5, UR40, UR5, URZ, 0x3c, !UPT ;  /* 0x0000000528057292 */ /* 0x000fe4000f8e3cff */
[----:B------:R-:W-:-:S02]  /*1350*/  ULEA UR4, UR6, UR4, 0x3 ;  /* 0x0000000406047291 */ /* 0x000fc4000f8e18ff */
[----:B------:R-:W-:Y:S02]  /*1360*/  USHF.L.U32 UR5, UR5, 0x1f, URZ ;  /* 0x0000001f05057899 */ /* 0x000fe400080006ff */
[----:B------:R-:W-:-:S04]  /*1370*/  UISETP.NE.AND UP0, UPT, UR32, URZ, UPT ;  /* 0x000000ff2000728c */ /* 0x000fc8000bf05270 */
[----:B------:R-:W-:-:S04]  /*1380*/  MOV R2, UR5 ;  /* 0x0000000500027c02 */ /* 0x000fc80008000f00 */
[----:B------:R-:W1:Y:S02]  /*1390*/  SYNCS.PHASECHK.TRANS64.TRYWAIT P0, [UR4+0x40], R2 ;  /* 0x00004002ff0075a7 */ /* 0x000e640008001104 */
[----:B-1----:R-:W-:Y:S05]  /*13a0*/  @!P0 BRA `(.L_x_23) ;  /* 0x0000003000d48947 */ /* 0x002fea0003800000 */
.L_x_66:
[----:B------:R-:W-:Y:S05]  /*13b0*/  BRA.U UP0, `(.L_x_16) ;  /* 0x00000001000c7547 */ /* 0x000fea000b800000 */
[----:B------:R-:W-:-:S13]  /*13c0*/  ELECT P0, URZ, PT ;  /* 0x0000000000ff782f */ /* 0x000fda0003800000 */
[----:B-1----:R-:W-:-:S04]  /*13d0*/  @P0 MOV R2, 0xd000 ;  /* 0x0000d00000020802 */ /* 0x002fc80000000f00 */
[----:B------:R1:W-:Y:S03]  /*13e0*/  @P0 SYNCS.ARRIVE.TRANS64 RZ, [UR4], R2 ;  /* 0x00000002ffff09a7 */ /* 0x0003e60008000004 */
.L_x_16:
[----:B------:R-:W-:-:S13]  /*13f0*/  ISETP.NE.AND P0, PT, R7, 0x4, PT ;  /* 0x000000040700780c */ /* 0x000fda0003f05270 */
[----:B------:R-:W-:Y:S05]  /*1400*/  @P0 BRA `(.L_x_24) ;  /* 0x0000000800d00947 */ /* 0x000fea0003800000 */
[----:B------:R-:W5:Y:S08]  /*1410*/  S2UR UR27, SR_CTAID.Z ;  /* 0x00000000001b79c3 */ /* 0x000f700000002700 */
[----:B------:R-:W-:Y:S01]  /*1420*/  BAR.SYNC.DEFER_BLOCKING 0x3, 0xa0 ;  /* 0x00c2800000007b1d */ /* 0x000fe20000010000 */
[----:B------:R-:W-:Y:S01]  /*1430*/  HFMA2 R6, -RZ, RZ, 0, 5.9604644775390625e-08 ;  /* 0x00000001ff067431 */ /* 0x000fe200000001ff */
[----:B-1----:R-:W-:-:S04]  /*1440*/  MOV R5, 0x1 ;  /* 0x0000000100057802 */ /* 0x002fc80000000f00 */
[----:B------:R-:W-:Y:S02]  /*1450*/  UMOV UR4, 0x400 ;  /* 0x0000040000047882 */ /* 0x000fe40000000000 */
[----:B------:R-:W-:Y:S02]  /*1460*/  ULEA UR12, UR12, UR4, 0x18 ;  /* 0x000000040c0c7291 */ /* 0x000fe4000f8ec0ff */
[----:B-----5:R-:W-:-:S09]  /*1470*/  UISETP.GT.U32.AND UP0, UPT, UR27, 0x1ff, UPT ;  /* 0x000001ff1b00788c */ /* 0x020fd2000bf04070 */
[----:B------:R-:W-:Y:S05]  /*1480*/  BRA.U UP0, `(.L_x_25) ;  /* 0x00000009007c7547 */ /* 0x000fea000b800000 */
[----:B------:R-:W1:Y:S01]  /*1490*/  LDS R2, [UR12+0xa8] ;  /* 0x0000a80cff027984 */ /* 0x000e620008000800 */
[----:B------:R-:W5:Y:S01]  /*14a0*/  LDCU UR6, c[0x0][0x374] ;  /* 0x00006e80ff0677ac */ /* 0x000f620008000800 */
[----:B------:R-:W-:Y:S01]  /*14b0*/  MOV R5, 0x1 ;  /* 0x0000000100057802 */ /* 0x000fe20000000f00 */
[----:B------:R-:W5:Y:S01]  /*14c0*/  LDCU UR16, c[0x0][0x370] ;  /* 0x00006e00ff1077ac */ /* 0x000f620008000800 */
[----:B------:R-:W4:Y:S01]  /*14d0*/  LDCU UR39, c[0x0][0x378] ;  /* 0x00006f00ff2777ac */ /* 0x000f220008000800 */
[----:B------:R-:W-:Y:S01]  /*14e0*/  ULOP3.LUT UR4, UR28, 0x1, URZ, 0x3c, !UPT ;  /* 0x000000011c047892 */ /* 0x000fe2000f8e3cff */
[----:B------:R-:W-:Y:S01]  /*14f0*/  UMOV UR33, 0x1 ;  /* 0x0000000100217882 */ /* 0x000fe20000000000 */
[----:B------:R-:W-:Y:S02]  /*1500*/  UMOV UR42, 0x10a02480 ;  /* 0x10a02480002a7882 */ /* 0x000fe40000000000 */
[----:B------:R-:W-:Y:S02]  /*1510*/  USHF.L.U32 UR4, UR33, UR4, URZ ;  /* 0x0000000421047299 */ /* 0x000fe400080006ff */
[----:B------:R-:W-:-:S02]  /*1520*/  USHF.L.U32 UR33, UR33, UR28, URZ ;  /* 0x0000001c21217299 */ /* 0x000fc400080006ff */
[----:B------:R-:W-:Y:S02]  /*1530*/  USEL UR5, URZ, 0x4000, UP6 ;  /* 0x00004000ff057887 */ /* 0x000fe4000b000000 */
[----:B-----5:R-:W-:Y:S02]  /*1540*/  UIMAD UR16, UR6, UR16, URZ ;  /* 0x00000010061072a4 */ /* 0x020fe4000f8e02ff */
[----:B------:R-:W-:Y:S02]  /*1550*/  USEL UR42, UR42, 0x10a00480, !UP5 ;  /* 0x10a004802a2a7887 */ /* 0x000fe4000e800000 */
[----:B------:R-:W-:Y:S02]  /*1560*/  ULOP3.LUT UR33, UR4, 0xffff, UR33, 0xc8, !UPT ;  /* 0x0000ffff04217892 */ /* 0x000fe4000f8ec821 */
[----:B------:R-:W-:Y:S02]  /*1570*/  UIADD3 UR42, UPT, UPT, UR5, UR42, URZ ;  /* 0x0000002a052a7290 */ /* 0x000fe4000fffe0ff */
[----:B----4-:R-:W-:-:S02]  /*1580*/  UIMAD UR39, UR16, UR39, URZ ;  /* 0x00000027102772a4 */ /* 0x010fc4000f8e02ff */
[----:B------:R-:W-:Y:S02]  /*1590*/  UIADD3 UR19, UPT, UPT, UR12, 0x36400, URZ ;  /* 0x000364000c137890 */ /* 0x000fe4000fffe0ff */
[----:B------:R-:W-:Y:S02]  /*15a0*/  UIADD3 UR20, UPT, UPT, UR12, 0x34400, URZ ;  /* 0x000344000c147890 */ /* 0x000fe4000fffe0ff */
[----:B------:R-:W-:Y:S02]  /*15b0*/  UIADD3 UR24, UPT, UPT, UR12, 0x4400, URZ ;  /* 0x000044000c187890 */ /* 0x000fe4000fffe0ff */
[----:B------:R-:W-:Y:S01]  /*15c0*/  UIADD3 UR25, UPT, UPT, UR12, 0x24400, URZ ;  /* 0x000244000c197890 */ /* 0x000fe2000fffe0ff */
[----:B-1----:R-:W-:Y:S01]  /*15d0*/  R2UR UR40, R2 ;  /* 0x00000000022872ca */ /* 0x002fe200000e0000 */
[----:B------:R-:W-:Y:S02]  /*15e0*/  USHF.R.U32.HI UR19, URZ, 0x4, UR19 ;  /* 0x00000004ff137899 */ /* 0x000fe40008011613 */
[----:B------:R-:W-:-:S02]  /*15f0*/  USHF.R.U32.HI UR20, URZ, 0x4, UR20 ;  /* 0x00000004ff147899 */ /* 0x000fc40008011614 */
[----:B------:R-:W-:Y:S02]  /*1600*/  USHF.R.U32.HI UR24, URZ, 0x4, UR24 ;  /* 0x00000004ff187899 */ /* 0x000fe40008011618 */
[----:B------:R-:W-:Y:S02]  /*1610*/  USHF.R.U32.HI UR25, URZ, 0x4, UR25 ;  /* 0x00000004ff197899 */ /* 0x000fe40008011619 */
[----:B------:R-:W-:Y:S02]  /*1620*/  ULOP3.LUT UR19, UR19, 0x3fc0, URZ, 0xc0, !UPT ;  /* 0x00003fc013137892 */ /* 0x000fe4000f8ec0ff */
[----:B------:R-:W-:Y:S02]  /*1630*/  ULOP3.LUT UR20, UR20, 0x3fc0, URZ, 0xc0, !UPT ;  /* 0x00003fc014147892 */ /* 0x000fe4000f8ec0ff */
[----:B------:R-:W-:Y:S02]  /*1640*/  UIADD3 UR10, UPT, UPT, UR40, 0x100, URZ ;  /* 0x00000100280a7890 */ /* 0x000fe4000fffe0ff */
[----:B------:R-:W-:-:S02]  /*1650*/  UIADD3 UR8, UPT, UPT, UR40, 0x104, URZ ;  /* 0x0000010428087890 */ /* 0x000fc4000fffe0ff */
[----:B------:R-:W-:Y:S02]  /*1660*/  UIADD3 UR6, UPT, UPT, UR40, -0x7fffff00, URZ ;  /* 0x8000010028067890 */ /* 0x000fe4000fffe0ff */
[----:B------:R-:W-:Y:S02]  /*1670*/  UIADD3 UR4, UPT, UPT, UR40, -0x7ffffefc, URZ ;  /* 0x8000010428047890 */ /* 0x000fe4000fffe0ff */
[----:B------:R-:W-:Y:S02]  /*1680*/  UIADD3 UR11, UPT, UPT, UR40, 0x108, URZ ;  /* 0x00000108280b7890 */ /* 0x000fe4000fffe0ff */
[----:B------:R-:W-:Y:S02]  /*1690*/  UIADD3 UR9, UPT, UPT, UR40, 0x10c, URZ ;  /* 0x0000010c28097890 */ /* 0x000fe4000fffe0ff */
[----:B------:R-:W-:Y:S02]  /*16a0*/  UIADD3 UR7, UPT, UPT, UR40, -0x7ffffef8, URZ ;  /* 0x8000010828077890 */ /* 0x000fe4000fffe0ff */
[----:B------:R-:W-:-:S02]  /*16b0*/  USHF.R.U32.HI UR26, URZ, 0x1, UR10 ;  /* 0x00000001ff1a7899 */ /* 0x000fc4000801160a */
[----:B------:R-:W-:Y:S02]  /*16c0*/  USHF.R.U32.HI UR18, URZ, 0x1, UR6 ;  /* 0x00000001ff127899 */ /* 0x000fe40008011606 */
[----:B------:R-:W-:Y:S02]  /*16d0*/  USHF.R.U32.HI UR17, URZ, 0x1, UR8 ;  /* 0x00000001ff117899 */ /* 0x000fe40008011608 */
[----:B------:R-:W-:Y:S02]  /*16e0*/  UIADD3 UR5, UPT, UPT, UR40, -0x7ffffef4, URZ ;  /* 0x8000010c28057890 */ /* 0x000fe4000fffe0ff */
[----:B------:R-:W-:Y:S02]  /*16f0*/  USHF.R.U32.HI UR16, URZ, 0x1, UR4 ;  /* 0x00000001ff107899 */ /* 0x000fe40008011604 */
[----:B------:R-:W-:Y:S02]  /*1700*/  USHF.R.U32.HI UR60, URZ, 0x1a, UR11 ;  /* 0x0000001aff3c7899 */ /* 0x000fe4000801160b */
[----:B------:R-:W-:-:S02]  /*1710*/  USHF.R.U32.HI UR54, URZ, 0x1a, UR7 ;  /* 0x0000001aff367899 */ /* 0x000fc40008011607 */
[----:B------:R-:W-:Y:S02]  /*1720*/  USHF.R.U32.HI UR48, URZ, 0x1a, UR9 ;  /* 0x0000001aff307899 */ /* 0x000fe40008011609 */
[----:B------:R-:W-:Y:S02]  /*1730*/  ULOP3.LUT UR26, UR26, 0x60000000, URZ, 0xc0, !UPT ;  /* 0x600000001a1a7892 */ /* 0x000fe4000f8ec0ff */
[----:B------:R-:W-:Y:S02]  /*1740*/  ULOP3.LUT UR18, UR18, 0x60000000, URZ, 0xc0, !UPT ;  /* 0x6000000012127892 */ /* 0x000fe4000f8ec0ff */
[----:B------:R-:W-:Y:S02]  /*1750*/  ULOP3.LUT UR17, UR17, 0x60000000, URZ, 0xc0, !UPT ;  /* 0x6000000011117892 */ /* 0x000fe4000f8ec0ff */
[----:B------:R-:W-:Y:S02]  /*1760*/  USHF.R.U32.HI UR43, URZ, 0x1a, UR5 ;  /* 0x0000001aff2b7899 */ /* 0x000fe40008011605 */
[----:B------:R-:W-:-:S02]  /*1770*/  ULOP3.LUT UR16, UR16, 0x60000000, URZ, 0xc0, !UPT ;  /* 0x6000000010107892 */ /* 0x000fc4000f8ec0ff */
[----:B------:R-:W-:Y:S02]  /*1780*/  ULOP3.LUT UR60, UR26, 0x30, UR60, 0xf8, !UPT ;  /* 0x000000301a3c7892 */ /* 0x000fe4000f8ef83c */
[----:B------:R-:W-:Y:S02]  /*1790*/  ULOP3.LUT UR54, UR18, 0x30, UR54, 0xf8, !UPT ;  /* 0x0000003012367892 */ /* 0x000fe4000f8ef836 */
[----:B------:R-:W-:Y:S02]  /*17a0*/  ULOP3.LUT UR48, UR17, 0x30, UR48, 0xf8, !UPT ;  /* 0x0000003011307892 */ /* 0x000fe4000f8ef830 */
[----:B------:R-:W-:Y:S02]  /*17b0*/  ULOP3.LUT UR43, UR16, 0x30, UR43, 0xf8, !UPT ;  /* 0x00000030102b7892 */ /* 0x000fe4000f8ef82b */
[----:B------:R-:W-:Y:S02]  /*17c0*/  ULOP3.LUT UR24, UR24, 0x3fc0, URZ, 0xc0, !UPT ;  /* 0x00003fc018187892 */ /* 0x000fe4000f8ec0ff */
[----:B------:R-:W-:-:S02]  /*17d0*/  ULOP3.LUT UR25, UR25, 0x3fc0, URZ, 0xc0, !UPT ;  /* 0x00003fc019197892 */ /* 0x000fc4000f8ec0ff */
[----:B------:R-:W-:Y:S02]  /*17e0*/  ULEA.HI UR39, UR39, UR39, URZ, 0x1 ;  /* 0x0000002727277291 */ /* 0x000fe4000f8f08ff */
[----:B------:R-:W-:Y:S02]  /*17f0*/  ULOP3.LUT UR61, UR60, UR42, URZ, 0xfc, !UPT ;  /* 0x0000002a3c3d7292 */ /* 0x000fe4000f8efcff */
[----:B------:R-:W-:Y:S02]  /*1800*/  ULOP3.LUT UR55, UR54, UR42, URZ, 0xfc, !UPT ;  /* 0x0000002a36377292 */ /* 0x000fe4000f8efcff */
[----:B------:R-:W-:Y:S02]  /*1810*/  ULOP3.LUT UR49, UR48, UR42, URZ, 0xfc, !UPT ;  /* 0x0000002a30317292 */ /* 0x000fe4000f8efcff */
[----:B------:R-:W-:Y:S02]  /*1820*/  ULOP3.LUT UR43, UR43, UR42, URZ, 0xfc, !UPT ;  /* 0x0000002a2b2b7292 */ /* 0x000fe4000f8efcff */
[----:B------:R-:W-:-:S02]  /*1830*/  UISETP.NE.AND UP0, UPT, UR32, URZ, UPT ;  /* 0x000000ff2000728c */ /* 0x000fc4000bf05270 */
[----:B------:R-:W-:Y:S02]  /*1840*/  ULOP3.LUT UR19, UR19, 0x10000, URZ, 0xfc, !UPT ;  /* 0x0001000013137892 */ /* 0x000fe4000f8efcff */
[----:B------:R-:W-:Y:S02]  /*1850*/  ULOP3.LUT UR20, UR20, 0x10000, URZ, 0xfc, !UPT ;  /* 0x0001000014147892 */ /* 0x000fe4000f8efcff */
[----:B------:R-:W-:Y:S02]  /*1860*/  ULOP3.LUT UR24, UR24, 0x10000, URZ, 0xfc, !UPT ;  /* 0x0001000018187892 */ /* 0x000fe4000f8efcff */
[----:B------:R-:W-:Y:S02]  /*1870*/  ULOP3.LUT UR25, UR25, 0x10000, URZ, 0xfc, !UPT ;  /* 0x0001000019197892 */ /* 0x000fe4000f8efcff */
[----:B------:R-:W-:Y:S02]  /*1880*/  USHF.R.S32.HI UR39, URZ, 0x1, UR39 ;  /* 0x00000001ff277899 */ /* 0x000fe40008011427 */
[----:B------:R-:W-:Y:S01]  /*1890*/  UISETP.NE.AND UP1, UPT, UR32, URZ, UPT ;  /* 0x000000ff2000728c */ /* 0x000fe2000bf25270 */
[----:B------:R-:W-:Y:S01]  /*18a0*/  UMOV UR38, URZ ;  /* 0x000000ff00267c82 */ /* 0x000fe20008000000 */
[----:B------:R-:W-:Y:S01]  /*18b0*/  UMOV UR37, URZ ;  /* 0x000000ff00257c82 */ /* 0x000fe20008000000 */
[----:B------:R-:W-:Y:S01]  /*18c0*/  UMOV UR36, URZ ;  /* 0x000000ff00247c82 */ /* 0x000fe20008000000 */
[----:B------:R-:W-:Y:S01]  /*18d0*/  UMOV UR60, URZ ;  /* 0x000000ff003c7c82 */ /* 0x000fe20008000000 */
[----:B------:R-:W-:Y:S01]  /*18e0*/  UMOV UR54, URZ ;  /* 0x000000ff00367c82 */ /* 0x000fe20008000000 */
[----:B------:R-:W-:Y:S01]  /*18f0*/  UMOV UR48, URZ ;  /* 0x000000ff00307c82 */ /* 0x000fe20008000000 */
[----:B------:R-:W-:-:S05]  /*1900*/  UMOV UR42, URZ ;  /* 0x000000ff002a7c82 */ /* 0x000fca0008000000 */
.L_x_33:
[----:B-1----:R-:W-:Y:S01]  /*1910*/  PLOP3.LUT P1, PT, PT, PT, PT, 0x80, 0x8 ;  /* 0x000000000008781c */ /* 0x002fe20003f2f070 */
[----:B------:R-:W-:Y:S02]  /*1920*/  ULEA UR18, UR38, UR40, 0x7 ;  /* 0x0000002826127291 */ /* 0x000fe4000f8e38ff */
[----:B------:R-:W-:Y:S02]  /*1930*/  UIADD3 UR27, UPT, UPT, UR39, UR27, URZ ;  /* 0x0000001b271b7290 */ /* 0x000fe4000fffe0ff */
[----:B------:R-:W-:Y:S02]  /*1940*/  UPLOP3.LUT UP4, UPT, UPT, UPT, UPT, 0x40, 0x4 ;  /* 0x000000000004789c */ /* 0x000fe40003f8e870 */
[----:B------:R-:W-:Y:S01]  /*1950*/  ULEA UR17, UR38, UR12, 0x3 ;  /* 0x0000000c26117291 */ /* 0x000fe2000f8e18ff */
[----:B-----5:R-:W-:Y:S11]  /*1960*/  BRA.U UP0, `(.L_x_26) ;  /* 0x00000001001c7547 */ /* 0x020ff6000b800000 */
[----:B------:R-:W-:Y:S01]  /*1970*/  USHF.L.U32 UR16, UR37, 0x1f, URZ ;  /* 0x0000001f25107899 */ /* 0x000fe200080006ff */
[----:B------:R-:W-:Y:S01]  /*1980*/  SHF.L.U32 R3, R5, 0x1f, RZ ;  /* 0x0000001f05037819 */ /* 0x000fe200000006ff */
[----:B------:R-:W-:-:S04]  /*1990*/  ULEA UR26, UR36, UR12, 0x3 ;  /* 0x0000000c241a7291 */ /* 0x000fc8000f8e18ff */
[----:B------:R-:W-:-:S05]  /*19a0*/  MOV R2, UR16 ;  /* 0x0000001000027c02 */ /* 0x000fca0008000f00 */
[----:B------:R1:W4:Y:S01]  /*19b0*/  SYNCS.PHASECHK.TRANS64.TRYWAIT P1, [UR26], R2 ;  /* 0x00000002ff0075a7 */ /* 0x000322000802111a */
[----:B------:R-:W5:Y:S02]  /*19c0*/  SYNCS.PHASECHK.TRANS64.TRYWAIT P0, [UR17+0x90], R3 ;  /* 0x00009003ff0075a7 */ /* 0x000f640008001111 */
[----:B-1--45:R-:W-:Y:S05]  /*19d0*/  @!P0 BRA `(.L_x_27) ;  /* 0x0000002c00688947 */ /* 0x032fea0003800000 */
.L_x_26:
[----:B------:R-:W-:-:S05]  /*19e0*/  UMOV UR35, URZ ;  /* 0x000000ff00237c82 */ /* 0x000fca0008000000 */
.L_x_31:
[----:B-1--45:R-:W-:Y:S05]  /*19f0*/  BRA.U UP0, `(.L_x_28) ;  /* 0x0000000100a87547 */ /* 0x032fea000b800000 */
[----:B------:R-:W-:Y:S02]  /*1a00*/  ULEA UR72, UR36, UR20, 0x6 ;  /* 0x0000001424487291 */ /* 0x000fe4000f8e30ff */
[----:B------:R-:W-:Y:S02]  /*1a10*/  ULEA UR68, UR36, UR19, 0x6 ;  /* 0x0000001324447291 */ /* 0x000fe4000f8e30ff */
[----:B------:R-:W-:Y:S02]  /*1a20*/  ULEA UR64, UR36, UR25, 0x9 ;  /* 0x0000001924407291 */ /* 0x000fe4000f8e48ff */
[----:B------:R-:W-:Y:S02]  /*1a30*/  ULEA UR62, UR36, UR24, 0xa ;  /* 0x00000018243e7291 */ /* 0x000fe4000f8e50ff */
[----:B------:R-:W-:Y:S02]  /*1a40*/  ULEA UR16, UR36, UR12, 0x3 ;  /* 0x0000000c24107291 */ /* 0x000fe4000f8e18ff */
[----:B------:R-:W-:Y:S02]  /*1a50*/  UIADD3 UR70, UPT, UPT, UR72, 0x20, URZ ;  /* 0x0000002048467890 */ /* 0x000fe4000fffe0ff */
[----:B------:R-:W-:Y:S02]  /*1a60*/  UIADD3 UR66, UPT, UPT, UR68, 0x20, URZ ;  /* 0x0000002044427890 */ /* 0x000fe4000fffe0ff */
[----:B------:R-:W-:Y:S02]  /*1a70*/  UIADD3 UR58, UPT, UPT, UR64, 0x2, URZ ;  /* 0x00000002403a7890 */ /* 0x000fe4000fffe0ff */
[----:B------:R-:W-:Y:S02]  /*1a80*/  UIADD3 UR56, UPT, UPT, UR62, 0x2, URZ ;  /* 0x000000023e387890 */ /* 0x000fe4000fffe0ff */
[----:B------:R-:W-:Y:S02]  /*1a90*/  UIADD3 UR52, UPT, UPT, UR64, 0x4, URZ ;  /* 0x0000000440347890 */ /* 0x000fe4000fffe0ff */
[----:B------:R-:W-:Y:S02]  /*1aa0*/  UIADD3 UR50, UPT, UPT, UR62, 0x4, URZ ;  /* 0x000000043e327890 */ /* 0x000fe4000fffe0ff */
[----:B------:R-:W-:Y:S02]  /*1ab0*/  UIADD3 UR46, UPT, UPT, UR64, 0x6, URZ ;  /* 0x00000006402e7890 */ /* 0x000fe4000fffe0ff */
[----:B------:R-:W-:Y:S02]  /*1ac0*/  UIADD3 UR44, UPT, UPT, UR62, 0x6, URZ ;  /* 0x000000063e2c7890 */ /* 0x000fe4000fffe0ff */
[----:B------:R-:W-:Y:S01]  /*1ad0*/  UIADD3 UR34, UPT, UPT, UR16, 0x40, URZ ;  /* 0x0000004010227890 */ /* 0x000fe2000fffe0ff */
[----:B------:R-:W-:Y:S01]  /*1ae0*/  UMOV UR73, 0x4008 ;  /* 0x0000400800497882 */ /* 0x000fe20000000000 */
        /* <DEDUP_REMOVED lines=11> */
[----:B------:R-:W-:Y:S05]  /*1ba0*/  @P1 BRA `(.L_x_29) ;  /* 0x0000000000101947 */ /* 0x000fea0003800000 */
[----:B------:R-:W-:Y:S06]  /*1bb0*/  USHF.L.U32 UR26, UR37, 0x1f, URZ ;  /* 0x0000001f251a7899 */ /* 0x000fec00080006ff */
[----:B-1----:R-:W-:Y:S04]  /*1bc0*/  MOV R2, UR26 ;  /* 0x0000001a00027c02 */ /* 0x002fe80008000f00 */
[----:B------:R-:W1:Y:S02]  /*1bd0*/  SYNCS.PHASECHK.TRANS64.TRYWAIT P0, [UR16], R2 ;  /* 0x00000002ff0075a7 */ /* 0x000e640008001110 */
[----:B-1----:R-:W-:Y:S05]  /*1be0*/  @!P0 BRA `(.L_x_30) ;  /* 0x0000002c00048947 */ /* 0x002fea0003800000 */
.L_x_29:
[----:B------:R4:W-:Y:S01]  /*1bf0*/  UTCCP.T.S.2CTA.4x32dp128bit tmem[UR40+0x100], gdesc[UR72] ;  /* 0x00010048280079e7 */ /* 0x0009e20009300000 */
[----:B------:R4:W-:Y:S01]  /*1c00*/  UTCCP.T.S.2CTA.4x32dp128bit tmem[UR40+0x104], gdesc[UR70] ;  /* 0x00010446280079e7 */ /* 0x0009e20009300000 */
[----:B------:R4:W-:Y:S01]  /*1c10*/  UTCCP.T.S.2CTA.4x32dp128bit tmem[UR40+0x108], gdesc[UR68] ;  /* 0x00010844280079e7 */ /* 0x0009e20009300000 */
[----:B------:R4:W-:Y:S01]  /*1c20*/  UTCCP.T.S.2CTA.4x32dp128bit tmem[UR40+0x10c], gdesc[UR66] ;  /* 0x00010c42280079e7 */ /* 0x0009e20009300000 */
[----:B------:R4:W-:Y:S01]  /*1c30*/  UTCOMMA.2CTA gdesc[UR62], gdesc[UR64], tmem[UR18], tmem[UR60], idesc[UR61], tmem[UR10], UP4 ;  /* 0xc00a3c403e0075ea */ /* 0x0009e2000a200012 */
[----:B------:R4:W-:Y:S01]  /*1c40*/  UTCOMMA.2CTA gdesc[UR56], gdesc[UR58], tmem[UR18], tmem[UR54], idesc[UR55], tmem[UR6], UPT ;  /* 0xc006363a380075ea */ /* 0x0009e2000ba00012 */
[----:B------:R4:W-:Y:S01]  /*1c50*/  UTCOMMA.2CTA gdesc[UR50], gdesc[UR52], tmem[UR18], tmem[UR48], idesc[UR49], tmem[UR8], UPT ;  /* 0xc0083034320075ea */ /* 0x0009e2000ba00012 */
[----:B------:R-:W-:Y:S01]  /*1c60*/  UPLOP3.LUT UP4, UPT, UPT, UPT, UPT, 0x80, 0x8 ;  /* 0x000000000008789c */ /* 0x000fe20003f8f070 */
[----:B------:R4:W-:Y:S01]  /*1c70*/  UTCOMMA.2CTA gdesc[UR44], gdesc[UR46], tmem[UR18], tmem[UR42], idesc[UR43], tmem[UR4], UPT ;  /* 0xc0042a2e2c0075ea */ /* 0x0009e2000ba00012 */
[----:B------:R4:W-:Y:S01]  /*1c80*/  UTCBAR.2CTA.MULTICAST [UR34], URZ, UR33 ;  /* 0x000000ff220073e9 */ /* 0x0009e20008200821 */
[----:B------:R-:W-:Y:S02]  /*1c90*/  NOP ;  /* 0x0000000000007918 */ /* 0x000fe40000000000 */
.L_x_28:
[----:B------:R-:W-:Y:S01]  /*1ca0*/  UIADD3 UR36, UPT, UPT, UR36, 0x1, URZ ;  /* 0x0000000124247890 */ /* 0x000fe2000fffe0ff */
[----:B------:R-:W-:Y:S01]  /*1cb0*/  PLOP3.LUT P1, PT, PT, PT, PT, 0x80, 0x8 ;  /* 0x000000000008781c */ /* 0x000fe20003f2f070 */
[----:B------:R-:W-:Y:S02]  /*1cc0*/  UISETP.GT.U32.AND UP3, UPT, UR35, 0xe, UPT ;  /* 0x0000000e2300788c */ /* 0x000fe4000bf64070 */
[----:B------:R-:W-:Y:S02]  /*1cd0*/  UISETP.NE.AND UP2, UPT, UR36, 0x8, UPT ;  /* 0x000000082400788c */ /* 0x000fe4000bf45270 */
[----:B------:R-:W-:Y:S02]  /*1ce0*/  UISETP.NE.OR UP3, UPT, UR32, URZ, UP3 ;  /* 0x000000ff2000728c */ /* 0x000fe40009f65670 */
[----:B------:R-:W-:Y:S02]  /*1cf0*/  USEL UR16, URZ, 0x1, UP2 ;  /* 0x00000001ff107887 */ /* 0x000fe40009000000 */
[----:B------:R-:W-:Y:S02]  /*1d00*/  USEL UR36, UR36, URZ, UP2 ;  /* 0x000000ff24247287 */ /* 0x000fe40009000000 */
[----:B------:R-:W-:Y:S01]  /*1d10*/  ULOP3.LUT UR37, UR37, UR16, URZ, 0x3c, !UPT ;  /* 0x0000001025257292 */ /* 0x000fe2000f8e3cff */
[----:B------:R-:W-:Y:S01]  /*1d20*/  PLOP3.LUT P0, PT, PT, PT, UP3, 0x80, 0x8 ;  /* 0x000000000008781c */ /* 0x000fe20003f0f038 */
[----:B------:R-:W-:Y:S03]  /*1d30*/  UIADD3 UR35, UPT, UPT, UR35, 0x1, URZ ;  /* 0x0000000123237890 */ /* 0x000fe6000fffe0ff */
[----:B------:R-:W-:Y:S02]  /*1d40*/  @!UP3 USHF.L.U32 UR16, UR37, 0x1f, URZ ;  /* 0x0000001f2510b899 */ /* 0x000fe400080006ff */
[----:B------:R-:W-:Y:S02]  /*1d50*/  @!UP3 ULEA UR26, UR36, UR12, 0x3 ;  /* 0x0000000c241ab291 */ /* 0x000fe4000f8e18ff */
[----:B------:R-:W-:Y:S02]  /*1d60*/  UISETP.NE.AND UP2, UPT, UR35, 0x10, UPT ;  /* 0x000000102300788c */ /* 0x000fe4000bf45270 */
[----:B-1----:R-:W-:Y:S05]  /*1d70*/  IMAD.U32 R2, RZ, RZ, UR16 ;  /* 0x00000010ff027e24 */ /* 0x002fea000f8e00ff */
[----:B------:R5:W1:Y:S02]  /*1d80*/  @!P0 SYNCS.PHASECHK.TRANS64.TRYWAIT P1, [UR26], R2 ;  /* 0x00000002ff0085a7 */ /* 0x000a64000802111a */
[----:B------:R-:W-:Y:S05]  /*1d90*/  BRA.U UP2, `(.L_x_31) ;  /* 0xfffffffd02147547 */ /* 0x000fea000b83ffff */
[----:B------:R-:W-:Y:S05]  /*1da0*/  BRA.U UP1, `(.L_x_32) ;  /* 0x0000000101107547 */ /* 0x000fea000b800000 */
[----:B------:R-:W-:Y:S01]  /*1db0*/  UIADD3 UR17, UPT, UPT, UR17, 0x80, URZ ;  /* 0x0000008011117890 */ /* 0x000fe2000fffe0ff */
[----:B------:R-:W-:-:S08]  /*1dc0*/  UMOV UR16, 0x3 ;  /* 0x0000000300107882 */ /* 0x000fd00000000000 */
[----:B------:R4:W-:Y:S01]  /*1dd0*/  UTCBAR.2CTA.MULTICAST [UR17], URZ, UR16 ;  /* 0x000000ff110073e9 */ /* 0x0009e20008200810 */
[----:B------:R-:W-:Y:S02]  /*1de0*/  NOP ;  /* 0x0000000000007918 */ /* 0x000fe40000000000 */
.L_x_32:
[----:B------:R-:W-:-:S04]  /*1df0*/  UIADD3 UR38, UPT, UPT, UR38, 0x1, URZ ;  /* 0x0000000126267890 */ /* 0x000fc8000fffe0ff */
[----:B------:R-:W-:-:S04]  /*1e00*/  UISETP.NE.AND UP2, UPT, UR38, 0x2, UPT ;  /* 0x000000022600788c */ /* 0x000fc8000bf45270 */
[----:B------:R-:W-:Y:S02]  /*1e10*/  USEL UR38, UR38, URZ, UP2 ;  /* 0x000000ff26267287 */ /* 0x000fe40009000000 */
[----:B----4-:R-:W-:Y:S02]  /*1e20*/  USEL UR16, URZ, 0x1, UP2 ;  /* 0x00000001ff107887 */ /* 0x010fe40009000000 */
[----:B------:R-:W-:-:S04]  /*1e30*/  UISETP.GE.AND UP2, UPT, UR27, 0x200, UPT ;  /* 0x000002001b00788c */ /* 0x000fc8000bf46270 */
[----:B------:R-:W-:-:S05]  /*1e40*/  LOP3.LUT R5, R5, UR16, RZ, 0x3c, !PT ;  /* 0x0000001005057c12 */ /* 0x000fca000f8e3cff */
[----:B------:R-:W-:Y:S05]  /*1e50*/  BRA.U !UP2, `(.L_x_33) ;  /* 0xfffffff90aac7547 */ /* 0x000fea000b83ffff */
[----:B------:R-:W-:-:S06]  /*1e60*/  UIADD3 UR38, UPT, UPT, UR38, 0x1, URZ ;  /* 0x0000000126267890 */ /* 0x000fcc000fffe0ff */
[----:B------:R-:W-:Y:S02]  /*1e70*/  MOV R6, UR38 ;  /* 0x0000002600067c02 */ /* 0x000fe40008000f00 */
.L_x_25:
[----:B------:R-:W-:-:S09]  /*1e80*/  UISETP.NE.AND UP0, UPT, UR28, URZ, UPT ;  /* 0x000000ff1c00728c */ /* 0x000fd2000bf05270 */
[----:B------:R-:W-:Y:S05]  /*1e90*/  BRA.U UP0, `(.L_x_24) ;  /* 0x00000001002c7547 */ /* 0x000fea000b800000 */
[----:B-----5:R-:W5:Y:S01]  /*1ea0*/  S2R R2, SR_CgaCtaId ;  /* 0x0000000000027919 */ /* 0x020f620000008800 */
[----:B------:R-:W-:Y:S02]  /*1eb0*/  ISETP.NE.AND P0, PT, R6, 0x2, PT ;  /* 0x000000020600780c */ /* 0x000fe40003f05270 */
[----:B------:R-:W-:Y:S02]  /*1ec0*/  MOV R3, 0x400 ;  /* 0x0000040000037802 */ /* 0x000fe40000000f00 */
[----:B------:R-:W-:-:S04]  /*1ed0*/  SEL R4, RZ, 0x1, P0 ;  /* 0x00000001ff047807 */ /* 0x000fc80000000000 */
[----:B------:R-:W-:-:S05]  /*1ee0*/  LOP3.LUT R4, R5, R4, RZ, 0x3c, !PT ;  /* 0x0000000405047212 */ /* 0x000fca00078e3cff */
[----:B------:R-:W-:Y:S01]  /*1ef0*/  IMAD.U32 R4, R4, -0x80000000, RZ ;  /* 0x8000000004047824 */ /* 0x000fe200078e00ff */
[----:B-----5:R-:W-:Y:S02]  /*1f00*/  LEA R2, R2, R3, 0x18 ;  /* 0x0000000302027211 */ /* 0x020fe400078ec0ff */
[----:B------:R-:W-:-:S05]  /*1f10*/  SEL R3, R6, RZ, P0 ;  /* 0x000000ff06037207 */ /* 0x000fca0000000000 */
[----:B------:R-:W-:-:S04]  /*1f20*/  IMAD R2, R3, 0x8, R2 ;  /* 0x0000000803027824 */ /* 0x000fc800078e0202 */
[----:B------:R-:W5:Y:S02]  /*1f30*/  SYNCS.PHASECHK.TRANS64.TRYWAIT P0, [R2+URZ+0x90], R4 ;  /* 0x00009004020075a7 */ /* 0x000f6400080011ff */
[----:B-----5:R-:W-:Y:S05]  /*1f40*/  @!P0 BRA `(.L_x_34) ;  /* 0x00000028004c8947 */ /* 0x020fea0003800000 */
.L_x_24:
[----:B------:R-:W-:-:S13]  /*1f50*/  ISETP.GT.AND P0, PT, R7, 0x3, PT ;  /* 0x000000030700780c */ /* 0x000fda0003f04270 */
[----:B-12345:R-:W-:Y:S05]  /*1f60*/  @P0 EXIT ;  /* 0x000000000000094d */ /* 0x03efea0003800000 */
[----:B------:R-:W-:-:S13]  /*1f70*/  ISETP.NE.AND P0, PT, R7, RZ, PT ;  /* 0x000000ff0700720c */ /* 0x000fda0003f05270 */
[----:B------:R-:W-:Y:S05]  /*1f80*/  @P0 BRA `(.L_x_35) ;  /* 0x00000004008c0947 */ /* 0x000fea0003800000 */
[----:B------:R-:W1:Y:S01]  /*1f90*/  S2R R6, SR_CgaCtaId ;  /* 0x0000000000067919 */ /* 0x000e620000008800 */
[----:B------:R-:W-:Y:S01]  /*1fa0*/  NOP ;  /* 0x0000000000007918 */ /* 0x000fe20000000000 */
[----:B------:R-:W-:Y:S02]  /*1fb0*/  MOV R3, 0x40 ;  /* 0x0000004000037802 */ /* 0x000fe40000000f00 */
[----:B------:R-:W-:Y:S02]  /*1fc0*/  MOV R5, 0x400 ;  /* 0x0000040000057802 */ /* 0x000fe40000000f00 */
[C---:B-1----:R-:W-:Y:S02]  /*1fd0*/  LEA R2, R6.reuse, R3, 0x18 ;  /* 0x0000000306027211 */ /* 0x042fe400078ec0ff */
[----:B------:R-:W-:-:S04]  /*1fe0*/  LEA R5, R6, R5, 0x18 ;  /* 0x0000000506057211 */ /* 0x000fc800078ec0ff */
[----:B------:R-:W1:Y:S02]  /*1ff0*/  LDS.U8 R2, [R2] ;  /* 0x0000000002027984 */ /* 0x000e640000000000 */
[----:B-1----:R-:W-:-:S13]  /*2000*/  ISETP.NE.AND P0, PT, R2, RZ, PT ;  /* 0x000000ff0200720c */ /* 0x002fda0003f05270 */
[----:B------:R-:W-:Y:S05]  /*2010*/  @P0 BRA `(.L_x_36) ;  /* 0x0000000400500947 */ /* 0x000fea0003800000 */
[C---:B------:R-:W-:Y:S02]  /*2020*/  LOP3.LUT R2, R6.reuse, 0x1, RZ, 0xc0, !PT ;  /* 0x0000000106027812 */ /* 0x040fe400078ec0ff */
[----:B------:R-:W-:Y:S02]  /*2030*/  LOP3.LUT R13, R6, 0x1, RZ, 0x3c, !PT ;  /* 0x00000001060d7812 */ /* 0x000fe400078e3cff */
[----:B------:R-:W-:-:S13]  /*2040*/  ISETP.NE.U32.AND P1, PT, R2, 0x1, PT ;  /* 0x000000010200780c */ /* 0x000fda0003f25070 */
[----:B------:R-:W-:Y:S05]  /*2050*/  @!P1 BRA `(.L_x_37) ;  /* 0x0000000000c49947 */ /* 0x000fea0003800000 */
[----:B------:R-:W-:Y:S01]  /*2060*/  ELECT P0, URZ, PT ;  /* 0x0000000000ff782f */ /* 0x000fe20003800000 */
[----:B------:R-:W-:-:S12]  /*2070*/  BSSY B0, `(.L_x_37) ;  /* 0x000002f000007945 */ /* 0x000fd80003800000 */
[----:B------:R-:W-:Y:S05]  /*2080*/  @!P0 BRA `(.L_x_38) ;  /* 0x0000000000b48947 */ /* 0x000fea0003800000 */
[----:B------:R-:W-:-:S05]  /*2090*/  UMOV UR4, 0x10 ;  /* 0x0000001000047882 */ /* 0x000fca0000000000 */
[----:B------:R-:W-:Y:S04]  /*20a0*/  DEPBAR.LE SB1, 0x36 ;  /* 0x00009d800000791a */ /* 0x000fe80000000000 */
[----:B------:R-:W1:Y:S02]  /*20b0*/  UTCATOMSWS.2CTA.FIND_AND_SET.ALIGN UP0, UR4, UR4 ;  /* 0x00000004000475e3 */ /* 0x000e640008200800 */
[----:B-1----:R-:W-:Y:S01]  /*20c0*/  PLOP3.LUT P0, PT, PT, PT, UP0, 0x80, 0x8 ;  /* 0x000000000008781c */ /* 0x002fe20003f0f008 */
[----:B------:R-:W-:-:S03]  /*20d0*/  IMAD.U32 R12, RZ, RZ, UR4 ;  /* 0x00000004ff0c7e24 */ /* 0x000fc6000f8e00ff */
[----:B------:R-:W-:-:S04]  /*20e0*/  SEL R2, RZ, 0xffffffff, !P0 ;  /* 0xffffffffff027807 */ /* 0x000fc80004000000 */
[----:B------:R-:W-:-:S13]  /*20f0*/  ISETP.NE.AND P0, PT, R2, RZ, PT ;  /* 0x000000ff0200720c */ /* 0x000fda0003f05270 */
[----:B------:R-:W-:Y:S05]  /*2100*/  @P0 BRA `(.L_x_39) ;  /* 0x0000000000240947 */ /* 0x000fea0003800000 */
.L_x_40:
[----:B------:R-:W-:Y:S05]  /*2110*/  NANOSLEEP 0x64 ;  /* 0x000000640000795d */ /* 0x000fea0003800000 */
[----:B------:R-:W-:-:S05]  /*2120*/  UMOV UR4, 0x10 ;  /* 0x0000001000047882 */ /* 0x000fca0000000000 */
[----:B------:R-:W-:Y:S04]  /*2130*/  DEPBAR.LE SB1, 0x36 ;  /* 0x00009d800000791a */ /* 0x000fe80000000000 */
[----:B------:R-:W1:Y:S02]  /*2140*/  UTCATOMSWS.2CTA.FIND_AND_SET.ALIGN UP0, UR4, UR4 ;  /* 0x00000004000475e3 */ /* 0x000e640008200800 */
[----:B-1----:R-:W-:Y:S01]  /*2150*/  PLOP3.LUT P0, PT, PT, PT, UP0, 0x80, 0x8 ;  /* 0x000000000008781c */ /* 0x002fe20003f0f008 */
[----:B------:R-:W-:-:S03]  /*2160*/  IMAD.U32 R12, RZ, RZ, UR4 ;  /* 0x00000004ff0c7e24 */ /* 0x000fc6000f8e00ff */
[----:B------:R-:W-:-:S04]  /*2170*/  SEL R2, RZ, 0xffffffff, !P0 ;  /* 0xffffffffff027807 */ /* 0x000fc80004000000 */
[----:B------:R-:W-:-:S13]  /*2180*/  ISETP.NE.AND P0, PT, R2, RZ, PT ;  /* 0x000000ff0200720c */ /* 0x000fda0003f05270 */
[----:B------:R-:W-:Y:S05]  /*2190*/  @!P0 BRA `(.L_x_40) ;  /* 0xfffffffc00dc8947 */ /* 0x000fea000383ffff */
.L_x_39:
[----:B------:R-:W-:Y:S01]  /*21a0*/  MOV R11, 0x60 ;  /* 0x00000060000b7802 */ /* 0x000fe20000000f00 */
[----:B------:R-:W-:Y:S01]  /*21b0*/  VIADD R2, R5, 0xa8 ;  /* 0x000000a805027836 */ /* 0x000fe20000000000 */
[----:B------:R-:W-:Y:S01]  /*21c0*/  MOV R3, 0x58 ;  /* 0x0000005800037802 */ /* 0x000fe20000000f00 */
[----:B------:R-:W-:Y:S01]  /*21d0*/  IMAD.MOV.U32 R8, RZ, RZ, 0x4 ;  /* 0x00000004ff087424 */ /* 0x000fe200078e00ff */
[C---:B------:R-:W-:Y:S02]  /*21e0*/  LEA R11, R6.reuse, R11, 0x18 ;  /* 0x0000000b060b7211 */ /* 0x040fe400078ec0ff */
[----:B------:R-:W-:-:S03]  /*21f0*/  LEA R4, R6, R3, 0x18 ;  /* 0x0000000306047211 */ /* 0x000fc600078ec0ff */
[----:B------:R-:W1:Y:S02]  /*2200*/  LDS R14, [R11] ;  /* 0x000000000b0e7984 */ /* 0x000e640000000800 */
[----:B-1----:R-:W-:-:S04]  /*2210*/  IMAD.U32 R14, R14, -0x80000000, RZ ;  /* 0x800000000e0e7824 */ /* 0x002fc800078e00ff */
[----:B------:R-:W1:Y:S02]  /*2220*/  SYNCS.PHASECHK.TRANS64.TRYWAIT P0, [R4+URZ], R14 ;  /* 0x0000000e040075a7 */ /* 0x000e6400080011ff */
[----:B-1----:R-:W-:Y:S05]  /*2230*/  @P0 BRA `(.L_x_41) ;  /* 0x0000000000080947 */ /* 0x002fea0003800000 */
[----:B------:R-:W1:Y:S02]  /*2240*/  SYNCS.PHASECHK.TRANS64.TRYWAIT P0, [R4+URZ], R14 ;  /* 0x0000000e040075a7 */ /* 0x000e6400080011ff */
[----:B-1----:R-:W-:Y:S05]  /*2250*/  @!P0 BRA `(.L_x_42) ;  /* 0x0000002400a08947 */ /* 0x002fea0003800000 */
.L_x_41:
[C---:B------:R-:W-:Y:S01]  /*2260*/  PRMT R3, R13.reuse, 0x654, R4 ;  /* 0x000006540d037816 */ /* 0x040fe20000000004 */
[C---:B------:R-:W-:Y:S01]  /*2270*/  IMAD.SHL.U32 R10, R12.reuse, 0x20, RZ ;  /* 0x000000200c0a7824 */ /* 0x040fe200078e00ff */
[----:B------:R-:W-:Y:S01]  /*2280*/  PRMT R2, R13, 0x654, R2 ;  /* 0x000006540d027816 */ /* 0x000fe20000000002 */
[----:B------:R-:W-:Y:S01]  /*2290*/  IMAD.MOV.U32 R7, RZ, RZ, 0xffff ;  /* 0x0000ffffff077424 */ /* 0x000fe200078e00ff */
[----:B------:R2:W-:Y:S01]  /*22a0*/  SYNCS.ARRIVE.TRANS64.RED RZ, [R3+URZ], R8 ;  /* 0x0000000803ff79a7 */ /* 0x0005e200080004ff */
[----:B-1----:R-:W-:Y:S01]  /*22b0*/  IMAD.MOV.U32 R4, RZ, RZ, 0x1 ;  /* 0x00000001ff047424 */ /* 0x002fe200078e00ff */
[----:B------:R1:W-:Y:S01]  /*22c0*/  STS [R5+0xa8], R10 ;  /* 0x0000a80a05007388 */ /* 0x0003e20000000800 */
[----:B------:R-:W-:Y:S01]  /*22d0*/  VIADD R9, R12, 0x10 ;  /* 0x000000100c097836 */ /* 0x000fe20000000000 */
[----:B------:R-:W-:Y:S02]  /*22e0*/  SHF.L.U32 R7, R7, R12, RZ ;  /* 0x0000000c07077219 */ /* 0x000fe400000006ff */
[----:B------:R1:W-:Y:S02]  /*22f0*/  STAS [R2.64], R12 ;  /* 0x0000000c02007dbd */ /* 0x0003e4000c0008ff */
[----:B--2---:R-:W-:-:S02]  /*2300*/  SHF.L.U32 R8, R4, R9, RZ ;  /* 0x0000000904087219 */ /* 0x004fc400000006ff */
[----:B------:R-:W-:Y:S02]  /*2310*/  MOV R9, 0x50 ;  /* 0x0000005000097802 */ /* 0x000fe40000000f00 */
[----:B------:R-:W-:Y:S02]  /*2320*/  LOP3.LUT R7, R8, R7, RZ, 0xfc, !PT ;  /* 0x0000000708077212 */ /* 0x000fe400078efcff */
[----:B------:R-:W-:-:S05]  /*2330*/  LEA R8, R6, R9, 0x18 ;  /* 0x0000000906087211 */ /* 0x000fca00078ec0ff */
[----:B------:R1:W-:Y:S04]  /*2340*/  ATOMS.OR RZ, [R8], R7 ;  /* 0x0000000708ff738c */ /* 0x0003e80003000000 */
[----:B------:R1:W-:Y:S02]  /*2350*/  ATOMS.XOR RZ, [R11], R4 ;  /* 0x000000040bff738c */ /* 0x0003e40003800000 */
.L_x_38:
[----:B------:R-:W-:Y:S05]  /*2360*/  BSYNC B0 ;  /* 0x0000000000007941 */ /* 0x000fea0003800000 */
.L_x_37:
[----:B------:R-:W-:Y:S05]  /*2370*/  @P1 BRA `(.L_x_43) ;  /* 0x0000000000881947 */ /* 0x000fea0003800000 */
[----:B------:R-:W-:Y:S05]  /*2380*/  WARPSYNC.ALL ;  /* 0x0000000000007948 */ /* 0x000fea0003800000 */
[----:B------:R-:W-:Y:S01]  /*2390*/  NOP ;  /* 0x0000000000007918 */ /* 0x000fe20000000000 */
[----:B------:R-:W-:-:S13]  /*23a0*/  ELECT P0, URZ, PT ;  /* 0x0000000000ff782f */ /* 0x000fda0003800000 */
[----:B------:R-:W-:Y:S05]  /*23b0*/  @!P0 BRA `(.L_x_43) ;  /* 0x0000000000788947 */ /* 0x000fea0003800000 */
[----:B-1----:R-:W-:Y:S02]  /*23c0*/  MOV R7, 0x60 ;  /* 0x0000006000077802 */ /* 0x002fe40000000f00 */
[----:B------:R-:W-:Y:S02]  /*23d0*/  MOV R3, 0x58 ;  /* 0x0000005800037802 */ /* 0x000fe40000000f00 */
        /* <DEDUP_REMOVED lines=8> */
.L_x_44:
[----:B------:R-:W2:Y:S01]  /*2460*/  LDS R10, [R5+0xa8] ;  /* 0x0000a800050a7984 */ /* 0x000ea20000000800 */
[----:B-1----:R-:W-:Y:S01]  /*2470*/  IMAD.MOV.U32 R3, RZ, RZ, 0xffff ;  /* 0x0000ffffff037424 */ /* 0x002fe200078e00ff */
[----:B------:R-:W-:Y:S01]  /*2480*/  PRMT R4, R13, 0x654, R4 ;  /* 0x000006540d047816 */ /* 0x000fe20000000004 */
[----:B------:R-:W-:Y:S02]  /*2490*/  IMAD.MOV.U32 R2, RZ, RZ, 0x1 ;  /* 0x00000001ff027424 */ /* 0x000fe400078e00ff */
[C---:B--2---:R-:W-:Y:S01]  /*24a0*/  IMAD.SHL.U32 R8, R10.reuse, 0x20, RZ ;  /* 0x000000200a087824 */ /* 0x044fe200078e00ff */
[----:B------:R-:W-:Y:S01]  /*24b0*/  SHF.L.U32 R3, R3, R10, RZ ;  /* 0x0000000a03037219 */ /* 0x000fe200000006ff */
[----:B------:R-:W-:-:S03]  /*24c0*/  VIADD R9, R10, 0x10 ;  /* 0x000000100a097836 */ /* 0x000fc60000000000 */
[----:B------:R2:W-:Y:S02]  /*24d0*/  STS [R5+0xa8], R8 ;  /* 0x0000a80805007388 */ /* 0x0005e40000000800 */
[----:B------:R-:W-:Y:S02]  /*24e0*/  SHF.L.U32 R10, R2, R9, RZ ;  /* 0x00000009020a7219 */ /* 0x000fe400000006ff */
[----:B------:R-:W-:Y:S02]  /*24f0*/  MOV R9, 0x50 ;  /* 0x0000005000097802 */ /* 0x000fe40000000f00 */
[----:B------:R-:W-:Y:S02]  /*2500*/  LOP3.LUT R3, R10, R3, RZ, 0xfc, !PT ;  /* 0x000000030a037212 */ /* 0x000fe400078efcff */
[----:B------:R-:W-:-:S05]  /*2510*/  LEA R6, R6, R9, 0x18 ;  /* 0x0000000906067211 */ /* 0x000fca00078ec0ff */
[----:B------:R2:W-:Y:S01]  /*2520*/  ATOMS.OR RZ, [R6], R3 ;  /* 0x0000000306ff738c */ /* 0x0005e20003000000 */
[----:B------:R2:W-:Y:S03]  /*2530*/  SYNCS.ARRIVE.TRANS64.RED.A1T0 RZ, [R4+URZ], RZ ;  /* 0x000000ff04ff79a7 */ /* 0x0005e600081004ff */
[----:B------:R2:W-:Y:S01]  /*2540*/  ATOMS.XOR RZ, [R7], R2 ;  /* 0x0000000207ff738c */ /* 0x0005e20003800000 */
[----:B------:R-:W-:Y:S05]  /*2550*/  BRA `(.L_x_43) ;  /* 0x0000000000107947 */ /* 0x000fea0003800000 */
.L_x_36:
[----:B------:R-:W-:Y:S02]  /*2560*/  MOV R2, 0xffffffff ;  /* 0xffffffff00027802 */ /* 0x000fe40000000f00 */
[----:B------:R-:W-:-:S03]  /*2570*/  MOV R4, 0x25a0 ;  /* 0x000025a000047802 */ /* 0x000fc60000000f00 */
[----:B------:R1:W-:Y:S04]  /*2580*/  STS [R5+0xa8], R2 ;  /* 0x0000a80205007388 */ /* 0x0003e80000000800 */
[----:B-1----:R-:W-:Y:S05]  /*2590*/  CALL.REL.NOINC `($__internal_1_$__cuda_sm10x_tcgen05_guardrail_trap_phase_invalid_during_alloc) ;  /* 0x0000002400387944 */ /* 0x002fea0003c00000 */
.L_x_43:
[----:B------:R-:W-:Y:S05]  /*25a0*/  WARPSYNC.ALL ;  /* 0x0000000000007948 */ /* 0x000fea0003800000 */
[----:B------:R-:W-:Y:S01]  /*25b0*/  NOP ;  /* 0x0000000000007918 */ /* 0x000fe20000000000 */
.L_x_35:
[----:B------:R-:W3:Y:S08]  /*25c0*/  S2UR UR4, SR_CgaCtaId ;  /* 0x00000000000479c3 */ /* 0x000ef00000008800 */
[----:B------:R-:W-:Y:S01]  /*25d0*/  BAR.SYNC.DEFER_BLOCKING 0x3, 0xa0 ;  /* 0x00c2800000007b1d */ /* 0x000fe20000010000 */
[----:B-12---:R-:W-:-:S07]  /*25e0*/  MOV R3, 0x400 ;  /* 0x0000040000037802 */ /* 0x006fce0000000f00 */
[----:B------:R-:W1:Y:S01]  /*25f0*/  S2UR UR25, SR_CTAID.Z ;  /* 0x00000000001979c3 */ /* 0x000e620000002700 */
[----:B---3--:R-:W-:-:S05]  /*2600*/  IMAD.U32 R2, RZ, RZ, UR4 ;  /* 0x00000004ff027e24 */ /* 0x008fca000f8e00ff */
[----:B------:R-:W-:Y:S01]  /*2610*/  LEA R3, R2, R3, 0x18 ;  /* 0x0000000302037211 */ /* 0x000fe200078ec0ff */
[----:B-1----:R-:W-:-:S04]  /*2620*/  UISETP.GT.U32.AND UP0, UPT, UR25, 0x1ff, UPT ;  /* 0x000001ff1900788c */ /* 0x002fc8000bf04070 */
[----:B------:R1:W2:Y:S05]  /*2630*/  LDS R65, [R3+0xa8] ;  /* 0x0000a80003417984 */ /* 0x0002aa0000000800 */
[----:B------:R-:W-:Y:S05]  /*2640*/  BRA.U UP0, `(.L_x_46) ;  /* 0x0000001d00407547 */ /* 0x000fea000b800000 */
[----:B------:R-:W3:Y:S01]  /*2650*/  LDCU.64 UR4, c[0x0][0x648] ;  /* 0x0000c900ff0477ac */ /* 0x000ee20008000a00 */
[----:B------:R-:W-:Y:S01]  /*2660*/  IMAD.SHL.U32 R4, R0, 0x40, RZ ;  /* 0x0000004000047824 */ /* 0x000fe200078e00ff */
[----:B------:R-:W-:Y:S01]  /*2670*/  SHF.R.U32.HI R0, RZ, 0x5, R0 ;  /* 0x00000005ff007819 */ /* 0x000fe20000011600 */
[----:B------:R-:W4:Y:S01]  /*2680*/  S2UR UR18, SR_CgaCtaId ;  /* 0x00000000001279c3 */ /* 0x000f220000008800 */
[----:B------:R-:W-:Y:S01]  /*2690*/  ISETP.NE.AND P0, PT, R2, UR30, PT ;  /* 0x0000001e02007c0c */ /* 0x000fe2000bf05270 */
[----:B------:R-:W5:Y:S01]  /*26a0*/  S2R R43, SR_LANEID ;  /* 0x00000000002b7919 */ /* 0x000f620000000000 */
[----:B------:R-:W-:Y:S01]  /*26b0*/  LOP3.LUT R5, R4, 0x7c0, RZ, 0xc0, !PT ;  /* 0x000007c004057812 */ /* 0x000fe200078ec0ff */
[----:B------:R-:W1:Y:S01]  /*26c0*/  LDCU.64 UR40, c[0x0][0x348] ;  /* 0x00006900ff2877ac */ /* 0x000e620008000a00 */
[----:B------:R-:W-:Y:S01]  /*26d0*/  ISETP.LT.AND P0, PT, R2, RZ, P0 ;  /* 0x000000ff0200720c */ /* 0x000fe20000701270 */
[----:B------:R-:W-:Y:S01]  /*26e0*/  HFMA2 R42, -RZ, RZ, 0, 0 ;  /* 0x00000000ff2a7431 */ /* 0x000fe200000001ff */
[----:B------:R-:W-:Y:S01]  /*26f0*/  BSSY B1, `(.L_x_46) ;  /* 0x00001c5000017945 */ /* 0x000fe20003800000 */
[C---:B------:R-:W-:Y:S01]  /*2700*/  IMAD R4, R0.reuse, 0x800, R5 ;  /* 0x0000080000047824 */ /* 0x040fe200078e0205 */
[----:B------:R-:W2:Y:S01]  /*2710*/  S2UR UR17, SR_CgaCtaId ;  /* 0x00000000001179c3 */ /* 0x000ea20000008800 */
[----:B------:R-:W-:Y:S01]  /*2720*/  USHF.R.U32.HI UR45, URZ, 0x1, UR31 ;  /* 0x00000001ff2d7899 */ /* 0x000fe2000801161f */
[----:B------:R-:W-:Y:S01]  /*2730*/  IMAD.U32 R64, RZ, RZ, UR25 ;  /* 0x00000019ff407e24 */ /* 0x000fe2000f8e00ff */
[----:B------:R-:W-:Y:S01]  /*2740*/  CS2R R44, SRZ ;  /* 0x00000000002c7805 */ /* 0x000fe2000001ff00 */
[----:B------:R-:W-:Y:S01]  /*2750*/  IMAD.IADD R5, R3, 0x1, R4 ;  /* 0x0000000103057824 */ /* 0x000fe200078e0204 */
[----:B------:R-:W-:Y:S01]  /*2760*/  UIADD3 UR28, UPT, UPT, UR45, -0x1, URZ ;  /* 0xffffffff2d1c7890 */ /* 0x000fe2000fffe0ff */
[----:B------:R-:W-:Y:S01]  /*2770*/  IMAD R63, R0, 0x4, R3 ;  /* 0x00000004003f7824 */ /* 0x000fe200078e0203 */
[----:B---3--:R-:W-:Y:S01]  /*2780*/  UIMAD.WIDE.U32 UR6, UR25, UR5, URZ ;  /* 0x00000005190672a5 */ /* 0x008fe2000f8e00ff */
[C---:B------:R-:W-:Y:S01]  /*2790*/  VIADD R4, R5.reuse, 0x430 ;  /* 0x0000043005047836 */ /* 0x040fe20000000000 */
[----:B------:R-:W3:Y:S01]  /*27a0*/  S2UR UR16, SR_CgaCtaId ;  /* 0x00000000001079c3 */ /* 0x000ee20000008800 */
[C---:B------:R-:W-:Y:S01]  /*27b0*/  VIADD R7, R5.reuse, 0x420 ;  /* 0x0000042005077836 */ /* 0x040fe20000000000 */
[----:B------:R-:W-:Y:S01]  /*27c0*/  UIADD3 UR5, UPT, UPT, -UR7, UR25, URZ ;  /* 0x0000001907057290 */ /* 0x000fe2000fffe1ff */
[----:B------:R-:W-:Y:S01]  /*27d0*/  IMAD.U32 R41, RZ, RZ, UR28 ;  /* 0x0000001cff297e24 */ /* 0x000fe2000f8e00ff */
[----:B------:R-:W-:Y:S01]  /*27e0*/  SHF.R.U32.HI R61, RZ, 0x3, R4 ;  /* 0x00000003ff3d7819 */ /* 0x000fe20000011604 */
[----:B------:R-:W-:Y:S01]  /*27f0*/  @!P0 IMAD R41, RZ, RZ, UR45 ;  /* 0x0000002dff298e24 */ /* 0x000fe2000f8e02ff */
[----:B------:R-:W-:Y:S01]  /*2800*/  USHF.R.U32.HI UR5, URZ, UR23, UR5 ;  /* 0x00000017ff057299 */ /* 0x000fe20008011605 */
[----:B------:R-:W-:Y:S01]  /*2810*/  SHF.R.U32.HI R60, RZ, 0x3, R7 ;  /* 0x00000003ff3c7819 */ /* 0x000fe20000011607 */
[----:B------:R-:W2:Y:S01]  /*2820*/  S2UR UR12, SR_CgaCtaId ;  /* 0x00000000000c79c3 */ /* 0x000ea20000008800 */
[----:B------:R-:W3:Y:S01]  /*2830*/  LDCU UR6, c[0x0][0x658] ;  /* 0x0000cb00ff0677ac */ /* 0x000ee20008000800 */
[----:B------:R-:W-:Y:S01]  /*2840*/  LOP3.LUT R61, R4, 0x30, R61, 0x78, !PT ;  /* 0x00000030043d7812 */ /* 0x000fe200078e783d */
[----:B--2---:R-:W-:Y:S01]  /*2850*/  IMAD R62, R0, 0x200000, R65 ;  /* 0x00200000003e7824 */ /* 0x004fe200078e0241 */
[C---:B------:R-:W-:Y:S01]  /*2860*/  IADD3 R4, PT, PT, R5.reuse, 0x410, RZ ;  /* 0x0000041005047810 */ /* 0x040fe20007ffe0ff */
[----:B------:R-:W-:Y:S01]  /*2870*/  UIADD3 UR5, UPT, UPT, UR7, UR5, URZ ;  /* 0x0000000507057290 */ /* 0x000fe2000fffe0ff */
[----:B------:R-:W-:Y:S01]  /*2880*/  VIADD R5, R5, 0x400 ;  /* 0x0000040005057836 */ /* 0x000fe20000000000 */
[----:B-1----:R-:W-:Y:S01]  /*2890*/  UIADD3 UR38, UP3, UPT, UR40, 0x240, URZ ;  /* 0x0000024028267890 */ /* 0x002fe2000ff7e0ff */
[----:B------:R-:W-:Y:S01]  /*28a0*/  SHF.R.U32.HI R47, RZ, 0x3, R4 ;  /* 0x00000003ff2f7819 */ /* 0x000fe20000011604 */
[----:B------:R-:W-:Y:S01]  /*28b0*/  USHF.R.U32.HI UR24, URZ, UR22, UR5 ;  /* 0x00000016ff187299 */ /* 0x000fe20008011605 */
[----:B------:R-:W-:Y:S01]  /*28c0*/  LOP3.LUT R60, R7, 0x30, R60, 0x78, !PT ;  /* 0x00000030073c7812 */ /* 0x000fe200078e783c */
[----:B------:R-:W-:Y:S01]  /*28d0*/  UIADD3 UR36, UP2, UPT, UR40, 0x240, URZ ;  /* 0x0000024028247890 */ /* 0x000fe2000ff5e0ff */
[----:B------:R-:W-:Y:S01]  /*28e0*/  SHF.R.U32.HI R46, RZ, 0x3, R5 ;  /* 0x00000003ff2e7819 */ /* 0x000fe20000011605 */
[----:B------:R-:W-:Y:S01]  /*28f0*/  UIADD3 UR24, UPT, UPT, -UR24, URZ, URZ ;  /* 0x000000ff18187290 */ /* 0x000fe2000fffe1ff */
[----:B------:R-:W-:Y:S01]  /*2900*/  LOP3.LUT R47, R4, 0x30, R47, 0x78, !PT ;  /* 0x00000030042f7812 */ /* 0x000fe200078e782f */
[----:B------:R-:W-:Y:S01]  /*2910*/  UIADD3 UR34, UP1, UPT, UR40, 0x240, URZ ;  /* 0x0000024028227890 */ /* 0x000fe2000ff3e0ff */
[----:B------:R-:W-:Y:S01]  /*2920*/  LOP3.LUT R46, R5, 0x30, R46, 0x78, !PT ;  /* 0x00000030052e7812 */ /* 0x000fe200078e782e */
[----:B------:R-:W-:Y:S01]  /*2930*/  UIMAD UR24, UR24, UR4, UR25 ;  /* 0x00000004181872a4 */ /* 0x000fe2000f8e0219 */
[----:B------:R-:W-:Y:S01]  /*2940*/  IADD3 R41, PT, PT, R41, R41, RZ ;  /* 0x0000002929297210 */ /* 0x000fe20007ffe0ff */
[----:B------:R-:W1:Y:S02]  /*2950*/  LDCU.64 UR4, c[0x0][0x660] ;  /* 0x0000cc00ff0477ac */ /* 0x000e640008000a00 */
[----:B---3--:R-:W-:-:S02]  /*2960*/  UIMAD.WIDE.U32 UR6, UR24, UR6, URZ ;  /* 0x00000006180672a5 */ /* 0x008fc4000f8e00ff */
[----:B------:R-:W-:Y:S02]  /*2970*/  UIADD3 UR26, UP0, UPT, UR40, 0x240, URZ ;  /* 0x00000240281a7890 */ /* 0x000fe4000ff1e0ff */
[----:B------:R-:W-:Y:S01]  /*2980*/  UIADD3 UR6, UPT, UPT, UR24, -UR7, URZ ;  /* 0x8000000718067290 */ /* 0x000fe2000fffe0ff */
[----:B------:R-:W2:Y:S03]  /*2990*/  LDCU.64 UR42, c[0x0][0x358] ;  /* 0x00006b00ff2a77ac */ /* 0x000ea60008000a00 */
[----:B------:R-:W-:Y:S01]  /*29a0*/  USHF.R.U32.HI UR6, URZ, UR21, UR6 ;  /* 0x00000015ff067299 */ /* 0x000fe20008011606 */
[----:B------:R-:W3:Y:S03]  /*29b0*/  LDCU UR20, c[0x0][0x658] ;  /* 0x0000cb00ff1477ac */ /* 0x000ee60008000800 */
[----:B------:R-:W-:Y:S01]  /*29c0*/  UIADD3 UR6, UPT, UPT, UR7, UR6, URZ ;  /* 0x0000000607067290 */ /* 0x000fe2000fffe0ff */
[----:B------:R-:W2:Y:S03]  /*29d0*/  LDCU UR19, c[0x0][0x654] ;  /* 0x0000ca80ff1377ac */ /* 0x000ea60008000800 */
[----:B------:R-:W-:Y:S01]  /*29e0*/  USHF.R.U32.HI UR6, URZ, UR15, UR6 ;  /* 0x0000000fff067299 */ /* 0x000fe20008011606 */
[----:B------:R-:W2:Y:S03]  /*29f0*/  LDCU.64 UR10, c[0x0][0x648] ;  /* 0x0000c900ff0a77ac */ /* 0x000ea60008000a00 */
[----:B-1----:R-:W-:-:S02]  /*2a00*/  UIMAD.WIDE.U32 UR8, UR6, UR5, URZ ;  /* 0x00000005060872a5 */ /* 0x002fc4000f8e00ff */
[----:B------:R-:W-:Y:S02]  /*2a10*/  UIADD3.X UR39, UPT, UPT, URZ, UR41, URZ, UP3, !UPT ;  /* 0x00000029ff277290 */ /* 0x000fe40009ffe4ff */
[----:B------:R-:W-:Y:S02]  /*2a20*/  UIADD3.X UR37, UPT, UPT, URZ, UR41, URZ, UP2, !UPT ;  /* 0x00000029ff257290 */ /* 0x000fe400097fe4ff */
[----:B------:R-:W-:Y:S01]  /*2a30*/  UIADD3.X UR35, UPT, UPT, URZ, UR41, URZ, UP1, !UPT ;  /* 0x00000029ff237290 */ /* 0x000fe20008ffe4ff */
[----:B------:R-:W-:Y:S01]  /*2a40*/  UMOV UR7, UR9 ;  /* 0x0000000900077c82 */ /* 0x000fe20008000000 */
[----:B------:R-:W-:Y:S02]  /*2a50*/  UIADD3.X UR27, UPT, UPT, URZ, UR41, URZ, UP0, !UPT ;  /* 0x00000029ff1b7290 */ /* 0x000fe400087fe4ff */
[----:B------:R-:W-:Y:S01]  /*2a60*/  UIADD3 UR5, UPT, UPT, UR6, -UR7, URZ ;  /* 0x8000000706057290 */ /* 0x000fe2000fffe0ff */
[----:B------:R-:W1:Y:S03]  /*2a70*/  LDCU.64 UR8, c[0x0][0x660] ;  /* 0x0000cc00ff0877ac */ /* 0x000e660008000a00 */
[----:B------:R-:W-:-:S04]  /*2a80*/  USHF.R.U32.HI UR5, URZ, UR14, UR5 ;  /* 0x0000000eff057299 */ /* 0x000fc80008011605 */
[----:B------:R-:W-:-:S04]  /*2a90*/  UIADD3 UR7, UPT, UPT, UR7, UR5, URZ ;  /* 0x0000000507077290 */ /* 0x000fc8000fffe0ff */
[----:B------:R-:W-:-:S03]  /*2aa0*/  USHF.R.U32.HI UR7, URZ, UR13, UR7 ;  /* 0x0000000dff077299 */ /* 0x000fc60008011607 */
[----:B------:R-:W1:Y:S01]  /*2ab0*/  LDCU UR5, c[0x0][0x654] ;  /* 0x0000ca80ff0577ac */ /* 0x000e620008000800 */
[----:B------:R-:W-:-:S04]  /*2ac0*/  UIADD3 UR7, UPT, UPT, -UR7, URZ, URZ ;  /* 0x000000ff07077290 */ /* 0x000fc8000fffe1ff */
[----:B------:R-:W-:Y:S02]  /*2ad0*/  UIMAD UR4, UR7, UR4, UR6 ;  /* 0x00000004070472a4 */ /* 0x000fe4000f8e0206 */
[----:B------:R-:W-:-:S04]  /*2ae0*/  UIADD3 UR6, UPT, UPT, -UR6, URZ, URZ ;  /* 0x000000ff06067290 */ /* 0x000fc8000fffe1ff */
[----:B------:R-:W-:Y:S01]  /*2af0*/  IMAD.U32 R69, RZ, RZ, UR4 ;  /* 0x00000004ff457e24 */ /* 0x000fe2000f8e00ff */
[----:B------:R-:W2:Y:S01]  /*2b00*/  LDCU UR7, c[0x0][0x374] ;  /* 0x00006e80ff0777ac */ /* 0x000ea20008000800 */
[----:B------:R-:W2:Y:S01]  /*2b10*/  LDCU UR44, c[0x0][0x370] ;  /* 0x00006e00ff2c77ac */ /* 0x000ea20008000800 */
[----:B------:R-:W3:Y:S01]  /*2b20*/  LDCU UR33, c[0x0][0x378] ;  /* 0x00006f00ff2177ac */ /* 0x000ee20008000800 */
[----:B-1----:R-:W-:-:S06]  /*2b30*/  UIMAD UR5, UR6, UR5, UR24 ;  /* 0x00000005060572a4 */ /* 0x002fcc000f8e0218 */
[----:B------:R-:W-:Y:S01]  /*2b40*/  IMAD.U32 R68, RZ, RZ, UR5 ;  /* 0x00000005ff447e24 */ /* 0x000fe2000f8e00ff */
[----:B--2---:R-:W-:Y:S01]  /*2b50*/  UIMAD UR44, UR7, UR44, URZ ;  /* 0x0000002c072c72a4 */ /* 0x004fe2000f8e02ff */
[----:B------:R-:W1:Y:S03]  /*2b60*/  S2UR UR7, SR_CgaCtaId ;  /* 0x00000000000779c3 */ /* 0x000e660000008800 */
[----:B---3--:R-:W-:-:S04]  /*2b70*/  UIMAD UR33, UR44, UR33, URZ ;  /* 0x000000212c2172a4 */ /* 0x008fc8000f8e02ff */
[----:B------:R-:W-:-:S04]  /*2b80*/  ULEA.HI UR33, UR33, UR33, URZ, 0x1 ;  /* 0x0000002121217291 */ /* 0x000fc8000f8f08ff */
[----:B----45:R-:W-:-:S12]  /*2b90*/  USHF.R.S32.HI UR24, URZ, 0x1, UR33 ;  /* 0x00000001ff187899 */ /* 0x030fd80008011421 */
.L_x_59:
[----:B------:R-:W-:Y:S01]  /*2ba0*/  LEA R40, R42, R3, 0x3 ;  /* 0x000000032a287211 */ /* 0x000fe200078e18ff */
[----:B------:R-:W-:Y:S01]  /*2bb0*/  BSSY B0, `(.L_x_47) ;  /* 0x0000005000007945 */ /* 0x000fe20003800000 */
[----:B------:R-:W-:Y:S02]  /*2bc0*/  SHF.L.U32 R5, R44, 0x1f, RZ ;  /* 0x0000001f2c057819 */ /* 0x000fe400000006ff */
[----:B------:R-:W-:Y:S02]  /*2bd0*/  LEA R67, R42, R62, 0x7 ;  /* 0x0000003e2a437211 */ /* 0x000fe400078e38ff */
[----:B------:R-:W2:Y:S02]  /*2be0*/  SYNCS.PHASECHK.TRANS64.TRYWAIT P0, [R40+URZ+0x80], R5 ;  /* 0x00008005280075a7 */ /* 0x000ea400080011ff */
[----:B-12---:R-:W-:Y:S05]  /*2bf0*/  @!P0 BRA `(.L_x_48) ;  /* 0x0000001c00688947 */ /* 0x006fea0003800000 */
.L_x_73:
[----:B-1----:R-:W-:Y:S05]  /*2c00*/  BSYNC B0 ;  /* 0x0000000000007941 */ /* 0x002fea0003800000 */
.L_x_47:
[----:B------:R-:W-:Y:S01]  /*2c10*/  R2UR UR4, R67 ;  /* 0x00000000430472ca */ /* 0x000fe200000e0000 */
[----:B------:R-:W-:Y:S01]  /*2c20*/  IMAD.IADD R68, R68, 0x1, R68 ;  /* 0x0000000144447824 */ /* 0x000fe200078e0244 */
[----:B------:R-:W-:Y:S01]  /*2c30*/  ISETP.NE.AND P2, PT, R0, RZ, PT ;  /* 0x000000ff0000720c */ /* 0x000fe20003f45270 */
[----:B------:R-:W-:Y:S02]  /*2c40*/  IMAD.SHL.U32 R66, R45, 0x4, RZ ;  /* 0x000000042d427824 */ /* 0x000fe400078e00ff */
[----:B------:R-:W-:Y:S01]  /*2c50*/  IMAD.SHL.U32 R69, R69, 0x80, RZ ;  /* 0x0000008045457824 */ /* 0x000fe200078e00ff */
[----:B------:R-:W-:Y:S02]  /*2c60*/  LOP3.LUT R49, R68, UR32, RZ, 0xfc, !PT ;  /* 0x0000002044317c12 */ /* 0x000fe4000f8efcff */
[----:B------:R-:W-:Y:S02]  /*2c70*/  LEA.HI R71, R66, R66, RZ, 0x1 ;  /* 0x0000004242477211 */ /* 0x000fe400078f08ff */
[----:B------:R-:W-:-:S02]  /*2c80*/  LEA.HI R68, R68, R49, RZ, 0x1 ;  /* 0x0000003144447211 */ /* 0x000fc400078f08ff */
[----:B------:R-:W-:Y:S01]  /*2c90*/  LOP3.LUT R71, R71, 0xfffffffe, RZ, 0xc0, !PT ;  /* 0xfffffffe47477812 */ /* 0x000fe200078ec0ff */
[----:B--2---:R-:W1:Y:S01]  /*2ca0*/  LDTM.x32 R4, tmem[UR4] ;  /* 0x00000004000479ee */ /* 0x004e6200082c0000 */
[----:B------:R-:W-:Y:S02]  /*2cb0*/  LOP3.LUT R36, R68, 0xfffffffe, RZ, 0xc0, !PT ;  /* 0xfffffffe44247812 */ /* 0x000fe400078ec0ff */
[----:B------:R-:W-:Y:S01]  /*2cc0*/  SHF.R.U32.HI R68, RZ, 0x1, R68 ;  /* 0x00000001ff447819 */ /* 0x000fe20000011644 */
[----:B------:R-:W-:Y:S01]  /*2cd0*/  IMAD.IADD R71, R66, 0x1, -R71 ;  /* 0x0000000142477824 */ /* 0x000fe200078e0a47 */
[----:B------:R-:W-:-:S03]  /*2ce0*/  ISETP.NE.AND P0, PT, R49, R36, PT ;  /* 0x000000243100720c */ /* 0x000fc60003f05270 */
[----:B------:R-:W-:Y:S01]  /*2cf0*/  IMAD R48, R71, 0x2000, R46 ;  /* 0x0000200047307824 */ /* 0x000fe200078e022e */
[----:B------:R-:W-:Y:S02]  /*2d00*/  ISETP.LT.AND P0, PT, R49, RZ, P0 ;  /* 0x000000ff3100720c */ /* 0x000fe40000701270 */
[----:B-1----:R-:W-:Y:S02]  /*2d10*/  FMNMX.NAN R70, |R15|, |R31|, !PT ;  /* 0x4000001f0f467209 */ /* 0x002fe40007820200 */
[----:B------:R-:W-:Y:S02]  /*2d20*/  FMNMX.NAN R49, |R14|, |R30|, !PT ;  /* 0x4000001e0e317209 */ /* 0x000fe40007820200 */
[----:B------:R-:W-:Y:S02]  /*2d30*/  F2FP.BF16.F32.PACK_AB R39, R11, R10 ;  /* 0x0000000a0b27723e */ /* 0x000fe400000010ff */
[----:B------:R-:W-:Y:S02]  /*2d40*/  F2FP.BF16.F32.PACK_AB R37, R7, R6 ;  /* 0x000000060725723e */ /* 0x000fe400000010ff */
[----:B------:R-:W-:-:S02]  /*2d50*/  F2FP.BF16.F32.PACK_AB R38, R9, R8 ;  /* 0x000000080926723e */ /* 0x000fc400000010ff */
[----:B------:R-:W-:Y:S02]  /*2d60*/  F2FP.BF16.F32.PACK_AB R36, R5, R4 ;  /* 0x000000040524723e */ /* 0x000fe400000010ff */
[----:B------:R-:W-:Y:S02]  /*2d70*/  FMNMX.NAN R50, |R19|, |R35|, !PT ;  /* 0x4000002313327209 */ /* 0x000fe40007820200 */
[----:B------:R-:W-:Y:S01]  /*2d80*/  FMNMX.NAN R51, |R18|, |R34|, !PT ;  /* 0x4000002212337209 */ /* 0x000fe20007820200 */
[----:B------:R1:W-:Y:S01]  /*2d90*/  STS.128 [R48], R36 ;  /* 0x0000002430007388 */ /* 0x0003e20000000c00 */
[----:B------:R-:W-:Y:S02]  /*2da0*/  FMNMX3.NAN R70, |R7|, |R23|, R70, !PT ;  /* 0x4000001707467276 */ /* 0x000fe40007820246 */
[----:B------:R-:W-:Y:S02]  /*2db0*/  F2FP.BF16.F32.PACK_AB R53, R15, R14 ;  /* 0x0000000e0f35723e */ /* 0x000fe400000010ff */
[----:B------:R-:W-:-:S02]  /*2dc0*/  FMNMX3.NAN R7, |R6|, |R22|, R49, !PT ;  /* 0x4000001606077276 */ /* 0x000fc40007820231 */
[----:B------:R-:W-:Y:S02]  /*2dd0*/  FMNMX.NAN R15, |R16|, |R32|, !PT ;  /* 0x40000020100f7209 */ /* 0x000fe40007820200 */
[----:B------:R-:W-:Y:S01]  /*2de0*/  F2FP.BF16.F32.PACK_AB R54, R17, R16 ;  /* 0x000000101136723e */ /* 0x000fe200000010ff */
[----:B------:R-:W-:Y:S01]  /*2df0*/  IMAD R16, R71, 0x2000, R47 ;  /* 0x0000200047107824 */ /* 0x000fe200078e022f */
[----:B------:R-:W-:Y:S02]  /*2e00*/  F2FP.BF16.F32.PACK_AB R55, R19, R18 ;  /* 0x000000121337723e */ /* 0x000fe400000010ff */
[----:B------:R-:W-:Y:S02]  /*2e10*/  FMNMX.NAN R6, |R17|, |R33|, !PT ;  /* 0x4000002111067209 */ /* 0x000fe40007820200 */
[C---:B------:R-:W-:Y:S02]  /*2e20*/  FMNMX.NAN R14, |R13|.reuse, |R29|, !PT ;  /* 0x4000001d0d0e7209 */ /* 0x040fe40007820200 */
[----:B------:R-:W-:Y:S01]  /*2e30*/  F2FP.BF16.F32.PACK_AB R52, R13, R12 ;  /* 0x0000000c0d34723e */ /* 0x000fe200000010ff */
[----:B------:R-:W-:Y:S01]  /*2e40*/  IMAD R13, R71, 0x2000, R60 ;  /* 0x00002000470d7824 */ /* 0x000fe200078e023c */
[----:B------:R-:W-:-:S02]  /*2e50*/  FMNMX3.NAN R11, |R11|, |R27|, R50, !PT ;  /* 0x4000001b0b0b7276 */ /* 0x000fc40007820232 */
[-C--:B------:R-:W-:Y:S01]  /*2e60*/  FMNMX3.NAN R10, |R10|, |R26|.reuse, R51, !PT ;  /* 0x4000001a0a0a7276 */ /* 0x080fe20007820233 */
[----:B------:R2:W-:Y:S01]  /*2e70*/  STS.128 [R16], R52 ;  /* 0x0000003410007388 */ /* 0x0005e20000000c00 */
[----:B------:R-:W-:Y:S02]  /*2e80*/  F2FP.BF16.F32.PACK_AB R59, R27, R26 ;  /* 0x0000001a1b3b723e */ /* 0x000fe400000010ff */
[----:B------:R-:W-:Y:S02]  /*2e90*/  F2FP.BF16.F32.PACK_AB R57, R23, R22 ;  /* 0x000000161739723e */ /* 0x000fe400000010ff */
[----:B------:R-:W-:Y:S01]  /*2ea0*/  FMNMX.NAN R17, |R12|, |R28|, !PT ;  /* 0x4000001c0c117209 */ /* 0x000fe20007820200 */
[----:B------:R-:W-:Y:S01]  /*2eb0*/  IMAD R12, R71, 0x2000, R61 ;  /* 0x00002000470c7824 */ /* 0x000fe200078e023d */
[----:B------:R-:W-:Y:S02]  /*2ec0*/  F2FP.BF16.F32.PACK_AB R58, R25, R24 ;  /* 0x00000018193a723e */ /* 0x000fe400000010ff */
[----:B------:R-:W-:-:S02]  /*2ed0*/  F2FP.BF16.F32.PACK_AB R56, R21, R20 ;  /* 0x000000141538723e */ /* 0x000fc400000010ff */
[----:B------:R-:W-:Y:S02]  /*2ee0*/  F2FP.BF16.F32.PACK_AB R51, R35, R34 ;  /* 0x000000222333723e */ /* 0x000fe400000010ff */
[----:B------:R-:W-:Y:S01]  /*2ef0*/  F2FP.BF16.F32.PACK_AB R49, R31, R30 ;  /* 0x0000001e1f31723e */ /* 0x000fe200000010ff */
[----:B------:R2:W-:Y:S01]  /*2f00*/  STS.128 [R13], R56 ;  /* 0x000000380d007388 */ /* 0x0005e20000000c00 */
[----:B------:R-:W-:Y:S02]  /*2f10*/  F2FP.BF16.F32.PACK_AB R50, R33, R32 ;  /* 0x000000202132723e */ /* 0x000fe400000010ff */
[----:B-1----:R-:W-:Y:S02]  /*2f20*/  F2FP.BF16.F32.PACK_AB R48, R29, R28 ;  /* 0x0000001c1d30723e */ /* 0x002fe400000010ff */
[----:B------:R-:W-:Y:S02]  /*2f30*/  FMNMX3.NAN R6, |R9|, |R25|, R6, !PT ;  /* 0x4000001909067276 */ /* 0x000fe40007820206 */
[----:B------:R-:W-:Y:S01]  /*2f40*/  FMNMX3.NAN R15, |R8|, |R24|, R15, !PT ;  /* 0x40000018080f7276 */ /* 0x000fe2000782020f */
[----:B------:R2:W-:Y:S01]  /*2f50*/  STS.128 [R12], R48 ;  /* 0x000000300c007388 */ /* 0x0005e20000000c00 */
[----:B------:R-:W-:-:S02]  /*2f60*/  FMNMX3.NAN R5, |R5|, |R21|, R14, !PT ;  /* 0x4000001505057276 */ /* 0x000fc4000782020e */
[----:B------:R-:W-:Y:S01]  /*2f70*/  FMNMX3.NAN R4, |R4|, |R20|, R17, !PT ;  /* 0x4000001404047276 */ /* 0x000fe20007820211 */
[----:B------:R1:W-:Y:S06]  /*2f80*/  MEMBAR.ALL.CTA ;  /* 0x0000000000007992 */ /* 0x0003ec0000008000 */
[----:B-1----:R-:W1:Y:S01]  /*2f90*/  FENCE.VIEW.ASYNC.S ;  /* 0x00000000000073c6 */ /* 0x002e620000000000 */
[----:B------:R-:W-:Y:S02]  /*2fa0*/  FMNMX.NAN R11, R11, R70, !PT ;  /* 0x000000460b0b7209 */ /* 0x000fe40007820000 */
[----:B------:R-:W-:-:S02]  /*2fb0*/  FMNMX.NAN R7, R10, R7, !PT ;  /* 0x000000070a077209 */ /* 0x000fc40007820000 */
[----:B------:R-:W-:Y:S01]  /*2fc0*/  FMNMX3.NAN R6, R5, R6, R11, !PT ;  /* 0x0000000605067276 */ /* 0x000fe2000782000b */
[----:B------:R-:W-:Y:S01]  /*2fd0*/  VIADD R5, R68, 0xffffffff ;  /* 0xffffffff44057836 */ /* 0x000fe20000000000 */
[----:B------:R-:W-:Y:S01]  /*2fe0*/  FMNMX3.NAN R7, R4, R15, R7, !PT ;  /* 0x0000000f04077276 */ /* 0x000fe20007820007 */
[----:B------:R-:W-:-:S03]  /*2ff0*/  @!P0 IMAD.MOV R5, RZ, RZ, R68 ;  /* 0x000000ffff058224 */ /* 0x000fc600078e0244 */
[----:B------:R-:W-:Y:S02]  /*3000*/  FMNMX3.NAN R6, R7, R6, RZ, !PT ;  /* 0x0000000607067276 */ /* 0x000fe400078200ff */
[----:B------:R-:W-:Y:S02]  /*3010*/  LEA R68, R5, UR29, 0x8 ;  /* 0x0000001d05447c11 */ /* 0x000fe4000f8e40ff */
[----:B------:R-:W-:Y:S01]  /*3020*/  FMNMX R70, RZ, R6, !PT ;  /* 0x00000006ff467209 */ /* 0x000fe20007800000 */
[----:B-1----:R-:W-:Y:S06]  /*3030*/  BAR.SYNC.DEFER_BLOCKING 0x2, 0x80 ;  /* 0x0082000000007b1d */ /* 0x002fec0000010000 */
[----:B------:R-:W-:Y:S05]  /*3040*/  @P2 BRA `(.L_x_49) ;  /* 0x00000000004c2947 */ /* 0x000fea0003800000 */
[----:B------:R-:W-:Y:S01]  /*3050*/  IMAD.U32 R2, RZ, RZ, UR18 ;  /* 0x00000012ff027e24 */ /* 0x000fe2000f8e00ff */
[----:B------:R-:W-:Y:S01]  /*3060*/  MOV R3, 0x400 ;  /* 0x0000040000037802 */ /* 0x000fe20000000f00 */
[----:B------:R-:W-:Y:S01]  /*3070*/  IMAD.SHL.U32 R4, R71, 0x1000, RZ ;  /* 0x0000100047047824 */ /* 0x000fe200078e00ff */
[----:B------:R-:W-:Y:S02]  /*3080*/  PLOP3.LUT P0, PT, PT, PT, PT, 0x80, 0x8 ;  /* 0x000000000008781c */ /* 0x000fe40003f0f070 */
[----:B------:R-:W-:-:S04]  /*3090*/  LEA R3, R2, R3, 0x18 ;  /* 0x0000000302037211 */ /* 0x000fc800078ec0ff */
[----:B------:R-:W-:-:S05]  /*30a0*/  IADD3 R4, PT, PT, R3, R4, R4 ;  /* 0x0000000403047210 */ /* 0x000fca0007ffe004 */
[----:B------:R-:W-:-:S07]  /*30b0*/  VIADD R4, R4, 0x400 ;  /* 0x0000040004047836 */ /* 0x000fce0000000000 */
.L_x_50:
[----:B------:R-:W-:Y:S02]  /*30c0*/  PLOP3.LUT P1, PT, P1, P0, PT, 0xf2, 0x2f ;  /* 0x00000000002f781c */ /* 0x000fe40000f21e72 */
[----:B------:R-:W-:-:S08]  /*30d0*/  @P0 R2UR P1, UR6, R68 ;  /* 0x00000000440602ca */ /* 0x000fd00000020000 */
[----:B------:R-:W-:Y:S02]  /*30e0*/  PLOP3.LUT P1, PT, P1, P0, PT, 0xf2, 0x2f ;  /* 0x00000000002f781c */ /* 0x000fe40000f21e72 */
[----:B------:R-:W-:-:S08]  /*30f0*/  @P0 R2UR.OR P1, UR5, R69 ;  /* 0x00000000450502ca */ /* 0x000fd00000120000 */
[----:B------:R-:W-:Y:S02]  /*3100*/  PLOP3.LUT P1, PT, P1, P0, PT, 0xf2, 0x2f ;  /* 0x00000000002f781c */ /* 0x000fe40000f21e72 */
[----:B------:R-:W-:-:S08]  /*3110*/  @P0 R2UR.OR P1, UR4, R4 ;  /* 0x00000000040402ca */ /* 0x000fd00000120000 */
[----:B------:R-:W-:Y:S02]  /*3120*/  @P0 PLOP3.LUT P0, PT, P1, PT, PT, 0x80, 0x8 ;  /* 0x000000000008081c */ /* 0x000fe40000f0f070 */
[----:B------:R-:W-:-:S03]  /*3130*/  PLOP3.LUT P1, PT, PT, PT, PT, 0x80, 0x8 ;  /* 0x000000000008781c */ /* 0x000fc60003f2f070 */
[----:B------:R1:W-:Y:S08]  /*3140*/  UTMASTG.2D [UR4], [UR38], desc[URZ] ;  /* 0x0000ff04260073b5 */ /* 0x0003f00008009000 */
[----:B-1----:R-:W-:Y:S05]  /*3150*/  @P0 BRA.U.ANY `(.L_x_50) ;  /* 0xfffffffd00d80947 */ /* 0x002fea000393ffff */
[----:B------:R0:W-:Y:S01]  /*3160*/  UTMACMDFLUSH ;  /* 0x00000000000079b7 */ /* 0x0001e20000000000 */
[----:B------:R-:W-:-:S04]  /*3170*/  DEPBAR.LE SB0, 0x1 ;  /* 0x000080400000791a */ /* 0x000fc80000000000 */
.L_x_49:
[----:B------:R-:W-:Y:S01]  /*3180*/  R2UR UR4, R67 ;  /* 0x00000000430472ca */ /* 0x000fe200000e0000 */
[----:B------:R-:W-:Y:S01]  /*3190*/  BAR.SYNC.DEFER_BLOCKING 0x2, 0x80 ;  /* 0x0082000000007b1d */ /* 0x000fe20000010000 */
[----:B------:R-:W-:-:S05]  /*31a0*/  VIADD R38, R66, 0x1 ;  /* 0x0000000142267836 */ /* 0x000fca0000000000 */
[----:B------:R-:W-:-:S04]  /*31b0*/  LEA.HI R71, R38, R38, RZ, 0x1 ;  /* 0x0000002626477211 */ /* 0x000fc800078f08ff */
[----:B------:R-:W-:Y:S02]  /*31c0*/  LOP3.LUT R71, R71, 0xfffffffe, RZ, 0xc0, !PT ;  /* 0xfffffffe47477812 */ /* 0x000fe400078ec0ff */
[----:B--2---:R-:W1:Y:S03]  /*31d0*/  LDTM.x32 R4, tmem[UR4+0x20] ;  /* 0x00002004000479ee */ /* 0x004e6600082c0000 */
[----:B------:R-:W-:Y:S01]  /*31e0*/  IMAD.IADD R71, R38, 0x1, -R71 ;  /* 0x0000000126477824 */ /* 0x000fe200078e0a47 */
[----:B-1----:R-:W-:Y:S02]  /*31f0*/  FMNMX.NAN R36, |R35|, |R19|, !PT ;  /* 0x4000001323247209 */ /* 0x002fe40007820200 */
[-C--:B------:R-:W-:Y:S02]  /*3200*/  F2FP.BF16.F32.PACK_AB R51, R19, R18.reuse ;  /* 0x000000121333723e */ /* 0x080fe400000010ff */
[----:B------:R-:W-:-:S02]  /*3210*/  FMNMX.NAN R37, |R34|, |R18|, !PT ;  /* 0x4000001222257209 */ /* 0x000fc40007820200 */
[----:B------:R-:W-:Y:S02]  /*3220*/  FMNMX.NAN R19, |R30|, |R14|, !PT ;  /* 0x4000000e1e137209 */ /* 0x000fe40007820200 */
[----:B------:R-:W-:Y:S02]  /*3230*/  FMNMX.NAN R18, |R31|, |R15|, !PT ;  /* 0x4000000f1f127209 */ /* 0x000fe40007820200 */
[----:B------:R-:W-:Y:S02]  /*3240*/  F2FP.BF16.F32.PACK_AB R39, R35, R34 ;  /* 0x000000222327723e */ /* 0x000fe400000010ff */
[C---:B------:R-:W-:Y:S02]  /*3250*/  FMNMX3.NAN R35, |R11|.reuse, |R27|, R36, !PT ;  /* 0x4000001b0b237276 */ /* 0x040fe40007820224 */
[----:B------:R-:W-:Y:S02]  /*3260*/  F2FP.BF16.F32.PACK_AB R59, R11, R10 ;  /* 0x0000000a0b3b723e */ /* 0x000fe400000010ff */
[----:B------:R-:W-:-:S02]  /*3270*/  FMNMX3.NAN R34, |R10|, |R26|, R37, !PT ;  /* 0x4000001a0a227276 */ /* 0x000fc40007820225 */
[----:B------:R-:W-:Y:S02]  /*3280*/  FMNMX3.NAN R11, |R6|, |R22|, R19, !PT ;  /* 0x40000016060b7276 */ /* 0x000fe40007820213 */
[C---:B------:R-:W-:Y:S02]  /*3290*/  F2FP.BF16.F32.PACK_AB R57, R7.reuse, R6 ;  /* 0x000000060739723e */ /* 0x040fe400000010ff */
[----:B------:R-:W-:Y:S02]  /*32a0*/  FMNMX3.NAN R10, |R7|, |R23|, R18, !PT ;  /* 0x40000017070a7276 */ /* 0x000fe40007820212 */
[----:B------:R-:W-:Y:S02]  /*32b0*/  FMNMX.NAN R6, |R33|, |R17|, !PT ;  /* 0x4000001121067209 */ /* 0x000fe40007820200 */
[----:B------:R-:W-:Y:S01]  /*32c0*/  F2FP.BF16.F32.PACK_AB R50, R17, R16 ;  /* 0x000000101132723e */ /* 0x000fe200000010ff */
[----:B------:R-:W-:Y:S01]  /*32d0*/  IMAD R17, R71, 0x2000, R46 ;  /* 0x0000200047117824 */ /* 0x000fe200078e022e */
[----:B------:R-:W-:-:S02]  /*32e0*/  F2FP.BF16.F32.PACK_AB R49, R15, R14 ;  /* 0x0000000e0f31723e */ /* 0x000fc400000010ff */
[----:B------:R-:W-:Y:S01]  /*32f0*/  FMNMX.NAN R7, |R32|, |R16|, !PT ;  /* 0x4000001020077209 */ /* 0x000fe20007820200 */
[----:B------:R-:W-:Y:S01]  /*3300*/  IMAD R16, R71, 0x2000, R47 ;  /* 0x0000200047107824 */ /* 0x000fe200078e022f */
[----:B------:R-:W-:Y:S02]  /*3310*/  F2FP.BF16.F32.PACK_AB R58, R9, R8 ;  /* 0x00000008093a723e */ /* 0x000fe400000010ff */
[----:B------:R-:W-:Y:S02]  /*3320*/  F2FP.BF16.F32.PACK_AB R56, R5, R4 ;  /* 0x000000040538723e */ /* 0x000fe400000010ff */
[----:B------:R-:W-:Y:S02]  /*3330*/  FMNMX.NAN R14, |R29|, |R13|, !PT ;  /* 0x4000000d1d0e7209 */ /* 0x000fe40007820200 */
[----:B------:R-:W-:Y:S01]  /*3340*/  F2FP.BF16.F32.PACK_AB R48, R13, R12 ;  /* 0x0000000c0d30723e */ /* 0x000fe200000010ff */
[----:B------:R-:W-:Y:S01]  /*3350*/  IMAD R13, R71, 0x2000, R60 ;  /* 0x00002000470d7824 */ /* 0x000fe200078e023c */
[----:B------:R-:W-:Y:S01]  /*3360*/  F2FP.BF16.F32.PACK_AB R55, R27, R26 ;  /* 0x0000001a1b37723e */ /* 0x000fe200000010ff */
[----:B------:R1:W-:Y:S01]  /*3370*/  STS.128 [R17], R56 ;  /* 0x0000003811007388 */ /* 0x0003e20000000c00 */
[----:B------:R-:W-:-:S02]  /*3380*/  F2FP.BF16.F32.PACK_AB R53, R23, R22 ;  /* 0x000000161735723e */ /* 0x000fc400000010ff */
[----:B------:R-:W-:Y:S01]  /*3390*/  FMNMX.NAN R15, |R28|, |R12|, !PT ;  /* 0x4000000c1c0f7209 */ /* 0x000fe20007820200 */
[----:B------:R-:W-:Y:S01]  /*33a0*/  IMAD R12, R71, 0x2000, R61 ;  /* 0x00002000470c7824 */ /* 0x000fe200078e023d */
[----:B------:R-:W-:Y:S01]  /*33b0*/  F2FP.BF16.F32.PACK_AB R54, R25, R24 ;  /* 0x000000181936723e */ /* 0x000fe200000010ff */
[----:B------:R1:W-:Y:S01]  /*33c0*/  STS.128 [R16], R48 ;  /* 0x0000003010007388 */ /* 0x0003e20000000c00 */
[----:B------:R-:W-:Y:S02]  /*33d0*/  F2FP.BF16.F32.PACK_AB R52, R21, R20 ;  /* 0x000000141534723e */ /* 0x000fe400000010ff */
[----:B------:R-:W-:Y:S02]  /*33e0*/  F2FP.BF16.F32.PACK_AB R37, R31, R30 ;  /* 0x0000001e1f25723e */ /* 0x000fe400000010ff */
[----:B------:R-:W-:Y:S01]  /*33f0*/  F2FP.BF16.F32.PACK_AB R38, R33, R32 ;  /* 0x000000202126723e */ /* 0x000fe200000010ff */
[----:B------:R1:W-:Y:S01]  /*3400*/  STS.128 [R13], R52 ;  /* 0x000000340d007388 */ /* 0x0003e20000000c00 */
[----:B------:R-:W-:-:S02]  /*3410*/  F2FP.BF16.F32.PACK_AB R36, R29, R28 ;  /* 0x0000001c1d24723e */ /* 0x000fc400000010ff */
[----:B------:R-:W-:Y:S02]  /*3420*/  FMNMX3.NAN R6, |R9|, |R25|, R6, !PT ;  /* 0x4000001909067276 */ /* 0x000fe40007820206 */
[----:B------:R-:W-:Y:S01]  /*3430*/  FMNMX3.NAN R7, |R8|, |R24|, R7, !PT ;  /* 0x4000001808077276 */ /* 0x000fe20007820207 */
[----:B------:R1:W-:Y:S01]  /*3440*/  STS.128 [R12], R36 ;  /* 0x000000240c007388 */ /* 0x0003e20000000c00 */
[----:B------:R-:W-:Y:S02]  /*3450*/  FMNMX3.NAN R5, |R5|, |R21|, R14, !PT ;  /* 0x4000001505057276 */ /* 0x000fe4000782020e */
[----:B------:R-:W-:Y:S01]  /*3460*/  FMNMX3.NAN R4, |R4|, |R20|, R15, !PT ;  /* 0x4000001404047276 */ /* 0x000fe2000782020f */
[----:B------:R2:W-:Y:S06]  /*3470*/  MEMBAR.ALL.CTA ;  /* 0x0000000000007992 */ /* 0x0005ec0000008000 */
[----:B--2---:R-:W2:Y:S01]  /*3480*/  FENCE.VIEW.ASYNC.S ;  /* 0x00000000000073c6 */ /* 0x004ea20000000000 */
[----:B------:R-:W-:-:S02]  /*3490*/  FMNMX.NAN R10, R35, R10, !PT ;  /* 0x0000000a230a7209 */ /* 0x000fc40007820000 */
[----:B------:R-:W-:Y:S02]  /*34a0*/  FMNMX.NAN R11, R34, R11, !PT ;  /* 0x0000000b220b7209 */ /* 0x000fe40007820000 */
[----:B------:R-:W-:Y:S02]  /*34b0*/  FMNMX3.NAN R5, R5, R6, R10, !PT ;  /* 0x0000000605057276 */ /* 0x000fe4000782000a */
[----:B------:R-:W-:-:S04]  /*34c0*/  FMNMX3.NAN R4, R4, R7, R11, !PT ;  /* 0x0000000704047276 */ /* 0x000fc8000782000b */
[----:B------:R-:W-:-:S04]  /*34d0*/  FMNMX3.NAN R5, R4, R5, RZ, !PT ;  /* 0x0000000504057276 */ /* 0x000fc800078200ff */
[----:B------:R-:W-:Y:S01]  /*34e0*/  FMNMX R70, R70, R5, !PT ;  /* 0x0000000546467209 */ /* 0x000fe20007800000 */
[----:B--2---:R-:W-:Y:S06]  /*34f0*/  BAR.SYNC.DEFER_BLOCKING 0x2, 0x80 ;  /* 0x0082000000007b1d */ /* 0x004fec0000010000 */
[----:B------:R-:W-:Y:S05]  /*3500*/  @P2 BRA `(.L_x_51) ;  /* 0x0000000000502947 */ /* 0x000fea0003800000 */
[----:B------:R-:W-:Y:S01]  /*3510*/  IMAD.U32 R2, RZ, RZ, UR17 ;  /* 0x00000011ff027e24 */ /* 0x000fe2000f8e00ff */
[----:B------:R-:W-:Y:S01]  /*3520*/  MOV R3, 0x400 ;  /* 0x0000040000037802 */ /* 0x000fe20000000f00 */
[----:B------:R-:W-:Y:S01]  /*3530*/  IMAD.SHL.U32 R4, R71, 0x1000, RZ ;  /* 0x0000100047047824 */ /* 0x000fe200078e00ff */
[----:B------:R-:W-:Y:S02]  /*3540*/  PLOP3.LUT P0, PT, PT, PT, PT, 0x80, 0x8 ;  /* 0x000000000008781c */ /* 0x000fe40003f0f070 */
[----:B------:R-:W-:-:S04]  /*3550*/  LEA R3, R2, R3, 0x18 ;  /* 0x0000000302037211 */ /* 0x000fc800078ec0ff */
[----:B------:R-:W-:Y:S01]  /*3560*/  IADD3 R5, PT, PT, R3, R4, R4 ;  /* 0x0000000403057210 */ /* 0x000fe20007ffe004 */
[----:B------:R-:W-:-:S04]  /*3570*/  VIADD R4, R69, 0x20 ;  /* 0x0000002045047836 */ /* 0x000fc80000000000 */
[----:B------:R-:W-:-:S07]  /*3580*/  VIADD R5, R5, 0x400 ;  /* 0x0000040005057836 */ /* 0x000fce0000000000 */
.L_x_52:
        /* <DEDUP_REMOVED lines=9> */
[----:B--2---:R-:W-:Y:S05]  /*3620*/  @P0 BRA.U.ANY `(.L_x_52) ;  /* 0xfffffffd00d80947 */ /* 0x004fea000393ffff */
[----:B------:R0:W-:Y:S01]  /*3630*/  UTMACMDFLUSH ;  /* 0x00000000000079b7 */ /* 0x0001e20000000000 */
[----:B------:R-:W-:-:S04]  /*3640*/  DEPBAR.LE SB0, 0x1 ;  /* 0x000080400000791a */ /* 0x000fc80000000000 */
.L_x_51:
[----:B------:R-:W-:Y:S01]  /*3650*/  R2UR UR4, R67 ;  /* 0x00000000430472ca */ /* 0x000fe200000e0000 */
[----:B------:R-:W-:Y:S01]  /*3660*/  BAR.SYNC.DEFER_BLOCKING 0x2, 0x80 ;  /* 0x0082000000007b1d */ /* 0x000fe20000010000 */
[----:B-1----:R-:W-:-:S05]  /*3670*/  VIADD R38, R66, 0x2 ;  /* 0x0000000242267836 */ /* 0x002fca0000000000 */
[----:B------:R-:W-:-:S04]  /*3680*/  LEA.HI R71, R38, R38, RZ, 0x1 ;  /* 0x0000002626477211 */ /* 0x000fc800078f08ff */
[----:B------:R-:W-:Y:S02]  /*3690*/  LOP3.LUT R71, R71, 0xfffffffe, RZ, 0xc0, !PT ;  /* 0xfffffffe47477812 */ /* 0x000fe400078ec0ff */
[----:B------:R-:W1:Y:S03]  /*36a0*/  LDTM.x32 R4, tmem[UR4+0x40] ;  /* 0x00004004000479ee */ /* 0x000e6600082c0000 */
        /* <DEDUP_REMOVED lines=59> */
.L_x_54:
        /* <DEDUP_REMOVED lines=12> */
.L_x_53:
        /* <DEDUP_REMOVED lines=24> */
[C---:B------:R-:W-:Y:S01]  /*3ca0*/  IMAD R16, R66.reuse, 0x2000, R47 ;  /* 0x0000200042107824 */ /* 0x040fe200078e022f */
        /* <DEDUP_REMOVED lines=35> */
[----:B------:R-:W-:Y:S01]  /*3ee0*/  PLOP3.LUT P0, PT, PT, PT, PT, 0x80, 0x8 ;  /* 0x000000000008781c */ /* 0x000fe20003f0f070 */
[----:B------:R-:W-:Y:S01]  /*3ef0*/  VIADD R69, R69, 0x60 ;  /* 0x0000006045457836 */ /* 0x000fe20000000000 */
[----:B------:R-:W-:-:S04]  /*3f00*/  LEA R3, R2, R3, 0x18 ;  /* 0x0000000302037211 */ /* 0x000fc800078ec0ff */
[----:B------:R-:W-:-:S05]  /*3f10*/  IADD3 R66, PT, PT, R3, R66, R66 ;  /* 0x0000004203427210 */ /* 0x000fca0007ffe042 */
[----:B------:R-:W-:-:S07]  /*3f20*/  VIADD R66, R66, 0x400 ;  /* 0x0000040042427836 */ /* 0x000fce0000000000 */
.L_x_56:
        /* <DEDUP_REMOVED lines=12> */
.L_x_55:
[----:B------:R-:W-:Y:S01]  /*3ff0*/  BAR.SYNC.DEFER_BLOCKING 0x2, 0x80 ;  /* 0x0082000000007b1d */ /* 0x000fe20000010000 */
[----:B------:R-:W-:Y:S02]  /*4000*/  CREDUX.MAX.S32 UR4, R70 ;  /* 0x00000000460472cc */ /* 0x000fe40000000200 */
[----:B------:R-:W-:-:S03]  /*4010*/  ISETP.NE.AND P0, PT, R43, RZ, PT ;  /* 0x000000ff2b00720c */ /* 0x000fc60003f05270 */
[----:B------:R-:W-:Y:S08]  /*4020*/  BSSY.RECONVERGENT B0, `(.L_x_57) ;  /* 0x000000e000007945 */ /* 0x000ff00003800200 */
[----:B------:R-:W-:-:S05]  /*4030*/  IMAD.U32 R4, RZ, RZ, UR4 ;  /* 0x00000004ff047e24 */ /* 0x000fca000f8e00ff */
[----:B------:R2:W-:Y:S01]  /*4040*/  @!P0 STS [R63+0x38400], R4 ;  /* 0x038400043f008388 */ /* 0x0005e20000000800 */
[----:B------:R-:W-:Y:S01]  /*4050*/  BAR.SYNC.DEFER_BLOCKING 0x2, 0x80 ;  /* 0x0082000000007b1d */ /* 0x000fe20000010000 */
[----:B------:R-:W-:-:S13]  /*4060*/  LOP3.LUT P0, RZ, R0, R43, RZ, 0xfc, !PT ;  /* 0x0000002b00ff7212 */ /* 0x000fda000780fcff */
[----:B------:R-:W-:Y:S05]  /*4070*/  @P0 BRA `(.L_x_58) ;  /* 0x0000000000200947 */ /* 0x000fea0003800000 */
[----:B------:R-:W-:Y:S01]  /*4080*/  IMAD.U32 R2, RZ, RZ, UR7 ;  /* 0x00000007ff027e24 */ /* 0x000fe2000f8e00ff */
[----:B------:R-:W-:Y:S01]  /*4090*/  MOV R3, 0x400 ;  /* 0x0000040000037802 */ /* 0x000fe20000000f00 */
[----:B------:R-:W3:Y:S03]  /*40a0*/  LDC.64 R8, c[0x0][0x640] ;  /* 0x00019000ff087b82 */ /* 0x000ee60000000a00 */
[----:B------:R-:W-:-:S05]  /*40b0*/  LEA R3, R2, R3, 0x18 ;  /* 0x0000000302037211 */ /* 0x000fca00078ec0ff */
[----:B--2---:R-:W2:Y:S02]  /*40c0*/  LDS.128 R4, [R3+0x38400] ;  /* 0x0384000003047984 */ /* 0x004ea40000000c00 */
[----:B--2---:R-:W-:-:S04]  /*40d0*/  FMNMX3 R4, R4, RZ, R5, !PT ;  /* 0x000000ff04047276 */ /* 0x004fc80007800005 */
[----:B------:R-:W-:-:S05]  /*40e0*/  FMNMX3 R7, R4, R6, R7, !PT ;  /* 0x0000000604077276 */ /* 0x000fca0007800007 */
[----:B---3--:R3:W-:Y:S02]  /*40f0*/  REDG.E.MAX.S32.STRONG.GPU desc[UR42][R8.64], R7 ;  /* 0x000000070800798e */ /* 0x0087e4000d12e32a */
.L_x_58:
[----:B------:R-:W-:Y:S05]  /*4100*/  BSYNC.RECONVERGENT B0 ;  /* 0x0000000000007941 */ /* 0x000fea0003800200 */
.L_x_57:
[----:B------:R-:W-:Y:S01]  /*4110*/  VIADD R64, R64, UR24 ;  /* 0x0000001840407c36 */ /* 0x000fe20008000000 */
[----:B------:R-:W-:Y:S01]  /*4120*/  ELECT P0, URZ, PT ;  /* 0x0000000000ff782f */ /* 0x000fe20003800000 */
[----:B------:R-:W-:Y:S01]  /*4130*/  VIADD R42, R42, 0x1 ;  /* 0x000000012a2a7836 */ /* 0x000fe20000000000 */
[----:B------:R-:W-:Y:S01]  /*4140*/  IADD3 R45, PT, PT, R45, 0x1, RZ ;  /* 0x000000012d2d7810 */ /* 0x000fe20007ffe0ff */
[----:B------:R-:W-:-:S03]  /*4150*/  IMAD.HI.U32 R5, R64, UR11, RZ ;  /* 0x0000000b40057c27 */ /* 0x000fc6000f8e00ff */
[----:B------:R-:W-:Y:S01]  /*4160*/  ISETP.NE.AND P1, PT, R42, 0x2, PT ;  /* 0x000000022a00780c */ /* 0x000fe20003f25270 */
[----:B--2---:R-:W-:-:S03]  /*4170*/  IMAD.IADD R4, R64, 0x1, -R5 ;  /* 0x0000000140047824 */ /* 0x004fc600078e0a05 */
[----:B------:R-:W-:Y:S02]  /*4180*/  SEL R42, R42, RZ, P1 ;  /* 0x000000ff2a2a7207 */ /* 0x000fe40000800000 */
[----:B------:R-:W-:Y:S01]  /*4190*/  SHF.R.U32.HI R4, RZ, UR23, R4 ;  /* 0x00000017ff047c19 */ /* 0x000fe20008011604 */
[----:B------:R-:W-:-:S03]  /*41a0*/  @P0 VIADD R6, R40, 0x90 ;  /* 0x0000009028060836 */ /* 0x000fc60000000000 */
[----:B------:R-:W-:Y:S02]  /*41b0*/  IADD3 R5, PT, PT, R5, R4, RZ ;  /* 0x0000000405057210 */ /* 0x000fe40007ffe0ff */
[----:B------:R-:W-:Y:S02]  /*41c0*/  @P0 PRMT R6, R41, 0x654, R6 ;  /* 0x0000065429060816 */ /* 0x000fe40000000006 */
[----:B------:R-:W-:-:S05]  /*41d0*/  SHF.R.U32.HI R5, RZ, UR22, R5 ;  /* 0x00000016ff057c19 */ /* 0x000fca0008011605 */
[----:B------:R-:W-:-:S04]  /*41e0*/  IMAD.MOV R5, RZ, RZ, -R5 ;  /* 0x000000ffff057224 */ /* 0x000fc800078e0a05 */
[----:B------:R-:W-:-:S04]  /*41f0*/  IMAD R68, R5, UR10, R64 ;  /* 0x0000000a05447c24 */ /* 0x000fc8000f8e0240 */
[----:B------:R-:W-:-:S04]  /*4200*/  IMAD.HI.U32 R5, R68, UR20, RZ ;  /* 0x0000001444057c27 */ /* 0x000fc8000f8e00ff */
[----:B------:R-:W-:-:S05]  /*4210*/  IMAD.IADD R4, R68, 0x1, -R5 ;  /* 0x0000000144047824 */ /* 0x000fca00078e0a05 */
[----:B------:R-:W-:-:S04]  /*4220*/  SHF.R.U32.HI R4, RZ, UR21, R4 ;  /* 0x00000015ff047c19 */ /* 0x000fc80008011604 */
[----:B------:R-:W-:Y:S02]  /*4230*/  IADD3 R4, PT, PT, R5, R4, RZ ;  /* 0x0000000405047210 */ /* 0x000fe40007ffe0ff */
[----:B------:R-:W-:Y:S02]  /*4240*/  @P0 MOV R5, 0x1 ;  /* 0x0000000100050802 */ /* 0x000fe40000000f00 */
[----:B------:R-:W-:Y:S02]  /*4250*/  SHF.R.U32.HI R69, RZ, UR15, R4 ;  /* 0x0000000fff457c19 */ /* 0x000fe40008011604 */
[----:B------:R2:W-:Y:S01]  /*4260*/  @P0 SYNCS.ARRIVE.TRANS64.RED.ART0 RZ, [R6+URZ], R5 ;  /* 0x0000000506ff09a7 */ /* 0x0005e200085004ff */
[----:B------:R-:W-:Y:S02]  /*4270*/  ISETP.GE.AND P0, PT, R64, 0x200, PT ;  /* 0x000002004000780c */ /* 0x000fe40003f06270 */
[----:B------:R-:W-:-:S04]  /*4280*/  IMAD.HI.U32 R4, R69, UR9, RZ ;  /* 0x0000000945047c27 */ /* 0x000fc8000f8e00ff */
[----:B---3--:R-:W-:-:S05]  /*4290*/  IMAD.IADD R7, R69, 0x1, -R4 ;  /* 0x0000000145077824 */ /* 0x008fca00078e0a04 */
[----:B------:R-:W-:-:S05]  /*42a0*/  SHF.R.U32.HI R7, RZ, UR14, R7 ;  /* 0x0000000eff077c19 */ /* 0x000fca0008011607 */
[----:B------:R-:W-:Y:S01]  /*42b0*/  IMAD.IADD R4, R4, 0x1, R7 ;  /* 0x0000000104047824 */ /* 0x000fe200078e0207 */
[----:B------:R-:W-:-:S04]  /*42c0*/  SEL R7, RZ, 0x1, P1 ;  /* 0x00000001ff077807 */ /* 0x000fc80000800000 */
[----:B------:R-:W-:Y:S02]  /*42d0*/  SHF.R.U32.HI R4, RZ, UR13, R4 ;  /* 0x0000000dff047c19 */ /* 0x000fe40008011604 */
[----:B--2---:R-:W-:Y:S02]  /*42e0*/  IADD3 R5, PT, PT, -R69, RZ, RZ ;  /* 0x000000ff45057210 */ /* 0x004fe40007ffe1ff */
[----:B------:R-:W-:Y:S01]  /*42f0*/  LOP3.LUT R44, R44, R7, RZ, 0x3c, !PT ;  /* 0x000000072c2c7212 */ /* 0x000fe200078e3cff */
[----:B------:R-:W-:Y:S02]  /*4300*/  IMAD.MOV R4, RZ, RZ, -R4 ;  /* 0x000000ffff047224 */ /* 0x000fe400078e0a04 */
[----:B------:R-:W-:Y:S02]  /*4310*/  IMAD R68, R5, UR19, R68 ;  /* 0x0000001305447c24 */ /* 0x000fe4000f8e0244 */
[----:B------:R-:W-:Y:S01]  /*4320*/  IMAD R69, R4, UR8, R69 ;  /* 0x0000000804457c24 */ /* 0x000fe2000f8e0245 */
[----:B------:R-:W-:Y:S06]  /*4330*/  @!P0 BRA `(.L_x_59) ;  /* 0xffffffe800188947 */ /* 0x000fec000383ffff */
[----:B------:R-:W-:Y:S05]  /*4340*/  BSYNC B1 ;  /* 0x0000000000017941 */ /* 0x000fea0003800000 */
.L_x_46:
[----:B-1----:R-:W1:Y:S01]  /*4350*/  S2R R3, SR_CgaCtaId ;  /* 0x0000000000037919 */ /* 0x002e620000008800 */
[----:B------:R-:W-:Y:S02]  /*4360*/  MOV R0, 0x400 ;  /* 0x0000040000007802 */ /* 0x000fe40000000f00 */
[----:B------:R-:W-:Y:S01]  /*4370*/  LOP3.LUT R4, R2, 0x1, RZ, 0x3c, !PT ;  /* 0x0000000102047812 */ /* 0x000fe200078e3cff */
[----:B------:R-:W-:Y:S01]  /*4380*/  BAR.SYNC.DEFER_BLOCKING 0x2, 0x80 ;  /* 0x0082000000007b1d */ /* 0x000fe20000010000 */
[----:B------:R-:W-:Y:S01]  /*4390*/  IMAD.MOV.U32 R2, RZ, RZ, 0x1 ;  /* 0x00000001ff027424 */ /* 0x000fe200078e00ff */
[----:B-1----:R-:W-:-:S05]  /*43a0*/  LEA R0, R3, R0, 0x18 ;  /* 0x0000000003007211 */ /* 0x002fca00078ec0ff */
[----:B------:R-:W-:-:S05]  /*43b0*/  VIADD R5, R0, 0xa0 ;  /* 0x000000a000057836 */ /* 0x000fca0000000000 */
[----:B------:R-:W-:-:S04]  /*43c0*/  PRMT R5, R4, 0x654, R5 ;  /* 0x0000065404057816 */ /* 0x000fc80000000005 */
[----:B------:R1:W-:Y:S01]  /*43d0*/  SYNCS.ARRIVE.TRANS64.RED.ART0 RZ, [R5+URZ], R2 ;  /* 0x0000000205ff79a7 */ /* 0x0003e200085004ff */
[----:B------:R-:W3:Y:S02]  /*43e0*/  SYNCS.PHASECHK.TRANS64.TRYWAIT P0, [R0+URZ+0xa0], RZ ;  /* 0x0000a0ff000075a7 */ /* 0x000ee400080011ff */
[----:B-1-3--:R-:W-:Y:S05]  /*43f0*/  @!P0 BRA `(.L_x_60) ;  /* 0x0000000400808947 */ /* 0x00afea0003800000 */
.L_x_74:
[----:B------:R-:W-:Y:S01]  /*4400*/  NOP ;  /* 0x0000000000007918 */ /* 0x000fe20000000000 */
[----:B-1----:R-:W-:Y:S01]  /*4410*/  MOV R0, 0x50 ;  /* 0x0000005000007802 */ /* 0x002fe20000000f00 */
[----:B------:R-:W-:Y:S01]  /*4420*/  IMAD.MOV.U32 R4, RZ, RZ, 0xffff ;  /* 0x0000ffffff047424 */ /* 0x000fe200078e00ff */
[----:B--2---:R-:W-:Y:S02]  /*4430*/  LOP3.LUT R7, R65, 0xffff, RZ, 0xc0, !PT ;  /* 0x0000ffff41077812 */ /* 0x004fe400078ec0ff */
[----:B------:R-:W-:Y:S02]  /*4440*/  LEA R0, R3, R0, 0x18 ;  /* 0x0000000003007211 */ /* 0x000fe400078ec0ff */
[----:B------:R-:W-:-:S03]  /*4450*/  SHF.R.U32.HI R7, RZ, 0x5, R7 ;  /* 0x00000005ff077819 */ /* 0x000fc60000011607 */
[----:B------:R-:W1:Y:S01]  /*4460*/  LDS R3, [R0] ;  /* 0x0000000000037984 */ /* 0x000e620000000800 */
[----:B------:R-:W-:Y:S01]  /*4470*/  SHF.L.U32 R4, R4, R7, RZ ;  /* 0x0000000704047219 */ /* 0x000fe200000006ff */
[----:B------:R-:W-:-:S05]  /*4480*/  VIADD R5, R7, 0x10 ;  /* 0x0000001007057836 */ /* 0x000fca0000000000 */
[----:B------:R-:W-:-:S04]  /*4490*/  SHF.L.U32 R5, R2, R5, RZ ;  /* 0x0000000502057219 */ /* 0x000fc800000006ff */
[----:B------:R-:W-:-:S04]  /*44a0*/  LOP3.LUT R4, R5, R4, RZ, 0xfc, !PT ;  /* 0x0000000405047212 */ /* 0x000fc800078efcff */
[C---:B------:R-:W-:Y:S02]  /*44b0*/  LOP3.LUT R5, R4.reuse, 0xffff, RZ, 0xc0, !PT ;  /* 0x0000ffff04057812 */ /* 0x040fe400078ec0ff */
[----:B-1----:R-:W-:-:S04]  /*44c0*/  LOP3.LUT R2, R4, 0xffff, R3, 0x80, !PT ;  /* 0x0000ffff04027812 */ /* 0x002fc800078e8003 */
[----:B------:R-:W-:-:S13]  /*44d0*/  ISETP.NE.AND P0, PT, R2, R5, PT ;  /* 0x000000050200720c */ /* 0x000fda0003f05270 */
[----:B------:R-:W-:Y:S05]  /*44e0*/  @P0 BRA `(.L_x_61) ;  /* 0x0000000000500947 */ /* 0x000fea0003800000 */
[----:B------:R-:W-:Y:S02]  /*44f0*/  SHF.R.U32.HI R2, RZ, 0x10, R3 ;  /* 0x00000010ff027819 */ /* 0x000fe40000011603 */
[----:B------:R-:W-:-:S04]  /*4500*/  SHF.R.U32.HI R3, RZ, 0x10, R4 ;  /* 0x00000010ff037819 */ /* 0x000fc80000011604 */
[----:B------:R-:W-:-:S04]  /*4510*/  LOP3.LUT R2, R2, R3, RZ, 0xc0, !PT ;  /* 0x0000000302027212 */ /* 0x000fc800078ec0ff */
[----:B------:R-:W-:-:S13]  /*4520*/  ISETP.NE.AND P0, PT, R2, R3, PT ;  /* 0x000000030200720c */ /* 0x000fda0003f05270 */
[----:B------:R-:W-:Y:S05]  /*4530*/  @P0 BRA `(.L_x_62) ;  /* 0x0000000000300947 */ /* 0x000fea0003800000 */
[----:B------:R-:W-:Y:S01]  /*4540*/  R2UR UR6, R4 ;  /* 0x00000000040672ca */ /* 0x000fe200000e0000 */
[----:B------:R-:W1:Y:S01]  /*4550*/  S2R R3, SR_LANEID ;  /* 0x0000000000037919 */ /* 0x000e620000000000 */
[----:B------:R-:W-:Y:S02]  /*4560*/  VOTEU.ANY UR5, UPT, PT ;  /* 0x0000000000057886 */ /* 0x000fe400038e0100 */
[----:B------:R-:W-:-:S09]  /*4570*/  UFLO.U32 UR5, UR5 ;  /* 0x00000005000572bd */ /* 0x000fd200080e0000 */
[----:B------:R-:W-:-:S06]  /*4580*/  ULOP3.LUT UR6, URZ, UR6, URZ, 0x33, !UPT ;  /* 0x00000006ff067292 */ /* 0x000fcc000f8e33ff */
[----:B------:R-:W-:-:S04]  /*4590*/  IMAD.U32 R2, RZ, RZ, UR6 ;  /* 0x00000006ff027e24 */ /* 0x000fc8000f8e00ff */
[----:B------:R-:W2:Y:S02]  /*45a0*/  REDUX UR4, R2 ;  /* 0x00000000020473c4 */ /* 0x000ea40000000000 */
[----:B------:R3:W-:Y:S01]  /*45b0*/  UTCATOMSWS.AND URZ, UR6 ;  /* 0x0000000600ff79e3 */ /* 0x0007e20008000000 */
[----:B-1----:R-:W-:Y:S01]  /*45c0*/  ISETP.EQ.U32.AND P0, PT, R3, UR5, PT ;  /* 0x0000000503007c0c */ /* 0x002fe2000bf02070 */
[----:B--2---:R-:W-:-:S12]  /*45d0*/  IMAD.U32 R3, RZ, RZ, UR4 ;  /* 0x00000004ff037e24 */ /* 0x004fd8000f8e00ff */
[----:B------:R3:W-:Y:S01]  /*45e0*/  @P0 ATOMS.AND RZ, [R0], R3 ;  /* 0x0000000300ff038c */ /* 0x0007e20002800000 */
[----:B------:R-:W-:Y:S05]  /*45f0*/  BRA `(.L_x_63) ;  /* 0x0000000000147947 */ /* 0x000fea0003800000 */
.L_x_62:
[----:B------:R-:W-:Y:S02]  /*4600*/  MOV R2, 0x4620 ;  /* 0x0000462000027802 */ /* 0x000fe40000000f00 */
[----:B------:R-:W-:Y:S05]  /*4610*/  CALL.REL.NOINC `($__internal_0_$__cuda_sm10x_tcgen05_guardrail_trap_col_being_dealloced_not_returned_by_alloc) ;  /* 0x00000004000c7944 */ /* 0x000fea0003c00000 */
[----:B------:R-:W-:Y:S05]  /*4620*/  BRA `(.L_x_63) ;  /* 0x0000000000087947 */ /* 0x000fea0003800000 */
.L_x_61:
[----:B------:R-:W-:Y:S02]  /*4630*/  MOV R2, 0x4650 ;  /* 0x0000465000027802 */ /* 0x000fe40000000f00 */
[----:B------:R-:W-:Y:S05]  /*4640*/  CALL.REL.NOINC `($__internal_2_$__cuda_sm10x_tcgen05_guardrail_trap_unallocated_columns_being_dealloced) ;  /* 0x00000004001c7944 */ /* 0x000fea0003c00000 */
.L_x_63:
[----:B------:R-:W-:Y:S01]  /*4650*/  NOP ;  /* 0x0000000000007918 */ /* 0x000fe20000000000 */
[----:B------:R-:W-:-:S04]  /*4660*/  DEPBAR.LE SB0, 0x0 ;  /* 0x000080000000791a */ /* 0x000fc80000000000 */
[----:B---3--:R-:W-:Y:S05]  /*4670*/  EXIT ;  /* 0x000000000000794d */ /* 0x008fea0003800000 */
.L_x_19:
[----:B------:R-:W-:Y:S02]  /*4680*/  MOV R4, UR4 ;  /* 0x0000000400047c02 */ /* 0x000fe40008000f00 */
[----:B------:R-:W-:Y:S02]  /*4690*/  MOV R5, UR4 ;  /* 0x0000000400057c02 */ /* 0x000fe40008000f00 */
[----:B------:R-:W-:-:S07]  /*46a0*/  MOV R2, UR25 ;  /* 0x0000001900027c02 */ /* 0x000fce0008000f00 */
.L_x_64:
[----:B-1----:R1:W2:Y:S02]  /*46b0*/  SYNCS.PHASECHK.TRANS64.TRYWAIT P0, [R2+URZ+0x40], R5 ;  /* 0x00004005020075a7 */ /* 0x0022a400080011ff */
[----:B--2---:R-:W-:Y:S05]  /*46c0*/  @!P0 NANOSLEEP.SYNCS 0x989680 ;  /* 0x009896800000895d */ /* 0x004fea0003900000 */
[----:B------:R-:W2:Y:S02]  /*46d0*/  @!P0 SYNCS.PHASECHK.TRANS64 P0, [R2+URZ+0x40], R5 ;  /* 0x00004005020085a7 */ /* 0x000ea400080010ff */
[----:B--2---:R-:W-:Y:S05]  /*46e0*/  @!P0 BRA `(.L_x_64) ;  /* 0xfffffffc00f08947 */ /* 0x004fea000383ffff */
[----:B------:R-:W-:Y:S05]  /*46f0*/  BRA `(.L_x_18) ;  /* 0xffffffc400807947 */ /* 0x000fea000383ffff */
.L_x_23:
[----:B------:R-:W-:Y:S02]  /*4700*/  MOV R4, UR5 ;  /* 0x0000000500047c02 */ /* 0x000fe40008000f00 */
[----:B------:R-:W-:Y:S02]  /*4710*/  MOV R5, UR5 ;  /* 0x0000000500057c02 */ /* 0x000fe40008000f00 */
[----:B------:R-:W-:-:S07]  /*4720*/  MOV R2, UR4 ;  /* 0x0000000400027c02 */ /* 0x000fce0008000f00 */
.L_x_65:
[----:B-1----:R1:W5:Y:S02]  /*4730*/  SYNCS.PHASECHK.TRANS64.TRYWAIT P0, [R2+URZ+0x40], R5 ;  /* 0x00004005020075a7 */ /* 0x00236400080011ff */
[----:B-----5:R-:W-:Y:S05]  /*4740*/  @!P0 NANOSLEEP.SYNCS 0x989680 ;  /* 0x009896800000895d */ /* 0x020fea0003900000 */
[----:B------:R-:W5:Y:S02]  /*4750*/  @!P0 SYNCS.PHASECHK.TRANS64 P0, [R2+URZ+0x40], R5 ;  /* 0x00004005020085a7 */ /* 0x000f6400080010ff */
[----:B-----5:R-:W-:Y:S05]  /*4760*/  @!P0 BRA `(.L_x_65) ;  /* 0xfffffffc00f08947 */ /* 0x020fea000383ffff */
[----:B------:R-:W-:Y:S05]  /*4770*/  BRA `(.L_x_66) ;  /* 0xffffffcc000c7947 */ /* 0x000fea000383ffff */
.L_x_27:
[----:B------:R-:W-:Y:S02]  /*4780*/  MOV R2, UR17 ;  /* 0x0000001100027c02 */ /* 0x000fe40008000f00 */
[-C--:B------:R-:W-:Y:S02]  /*4790*/  MOV R8, R3.reuse ;  /* 0x0000000300087202 */ /* 0x080fe40000000f00 */
[----:B------:R-:W-:-:S07]  /*47a0*/  MOV R9, R3 ;  /* 0x0000000300097202 */ /* 0x000fce0000000f00 */
.L_x_67:
[----:B-1----:R1:W4:Y:S02]  /*47b0*/  SYNCS.PHASECHK.TRANS64.TRYWAIT P0, [R2+URZ+0x90], R9 ;  /* 0x00009009020075a7 */ /* 0x00232400080011ff */
[----:B----4-:R-:W-:Y:S05]  /*47c0*/  @!P0 NANOSLEEP.SYNCS 0x989680 ;  /* 0x009896800000895d */ /* 0x010fea0003900000 */
[----:B------:R-:W4:Y:S02]  /*47d0*/  @!P0 SYNCS.PHASECHK.TRANS64 P0, [R2+URZ+0x90], R9 ;  /* 0x00009009020085a7 */ /* 0x000f2400080010ff */
[----:B----4-:R-:W-:Y:S05]  /*47e0*/  @!P0 BRA `(.L_x_67) ;  /* 0xfffffffc00f08947 */ /* 0x010fea000383ffff */
[----:B------:R-:W-:Y:S05]  /*47f0*/  BRA `(.L_x_26) ;  /* 0xffffffd000787947 */ /* 0x000fea000383ffff */
.L_x_30:
[----:B------:R-:W-:Y:S02]  /*4800*/  MOV R8, UR26 ;  /* 0x0000001a00087c02 */ /* 0x000fe40008000f00 */
[----:B------:R-:W-:Y:S02]  /*4810*/  MOV R9, UR26 ;  /* 0x0000001a00097c02 */ /* 0x000fe40008000f00 */
[----:B------:R-:W-:Y:S07]  /*4820*/  MOV R2, UR16 ;  /* 0x0000001000027c02 */ /* 0x000fee0008000f00 */
.L_x_68:
[----:B-1----:R1:W4:Y:S02]  /*4830*/  SYNCS.PHASECHK.TRANS64.TRYWAIT P0, [R2+URZ], R9 ;  /* 0x00000009020075a7 */ /* 0x00232400080011ff */
[----:B----4-:R-:W-:Y:S05]  /*4840*/  @!P0 NANOSLEEP.SYNCS 0x989680 ;  /* 0x009896800000895d */ /* 0x010fea0003900000 */
[----:B------:R-:W4:Y:S02]  /*4850*/  @!P0 SYNCS.PHASECHK.TRANS64 P0, [R2+URZ], R9 ;  /* 0x00000009020085a7 */ /* 0x000f2400080010ff */
[----:B----4-:R-:W-:Y:S05]  /*4860*/  @!P0 BRA `(.L_x_68) ;  /* 0xfffffffc00f08947 */ /* 0x010fea000383ffff */
[----:B------:R-:W-:Y:S05]  /*4870*/  BRA `(.L_x_29) ;  /* 0xffffffd000dc7947 */ /* 0x000fea000383ffff */
.L_x_34:
[----:B------:R-:W-:-:S07]  /*4880*/  MOV R5, R4 ;  /* 0x0000000400057202 */ /* 0x000fce0000000f00 */
.L_x_69:
[----:B-----5:R5:W4:Y:S02]  /*4890*/  SYNCS.PHASECHK.TRANS64.TRYWAIT P0, [R2+URZ+0x90], R5 ;  /* 0x00009005020075a7 */ /* 0x020b2400080011ff */
[----:B----4-:R-:W-:Y:S05]  /*48a0*/  @!P0 NANOSLEEP.SYNCS 0x989680 ;  /* 0x009896800000895d */ /* 0x010fea0003900000 */
[----:B------:R-:W4:Y:S02]  /*48b0*/  @!P0 SYNCS.PHASECHK.TRANS64 P0, [R2+URZ+0x90], R5 ;  /* 0x00009005020085a7 */ /* 0x000f2400080010ff */
[----:B----4-:R-:W-:Y:S05]  /*48c0*/  @!P0 BRA `(.L_x_69) ;  /* 0xfffffffc00f08947 */ /* 0x010fea000383ffff */
[----:B------:R-:W-:Y:S05]  /*48d0*/  BRA `(.L_x_24) ;  /* 0xffffffd4009c7947 */ /* 0x000fea000383ffff */
.L_x_42:
[----:B------:R-:W-:-:S07]  /*48e0*/  MOV R15, R14 ;  /* 0x0000000e000f7202 */ /* 0x000fce0000000f00 */
.L_x_70:
[----:B-1----:R1:W2:Y:S02]  /*48f0*/  SYNCS.PHASECHK.TRANS64.TRYWAIT P0, [R4+URZ], R15 ;  /* 0x0000000f040075a7 */ /* 0x0022a400080011ff */
[----:B--2---:R-:W-:Y:S05]  /*4900*/  @!P0 NANOSLEEP.SYNCS 0x989680 ;  /* 0x009896800000895d */ /* 0x004fea0003900000 */
[----:B------:R-:W2:Y:S02]  /*4910*/  @!P0 SYNCS.PHASECHK.TRANS64 P0, [R4+URZ], R15 ;  /* 0x0000000f040085a7 */ /* 0x000ea400080010ff */
[----:B--2---:R-:W-:Y:S05]  /*4920*/  @!P0 BRA `(.L_x_70) ;  /* 0xfffffffc00f08947 */ /* 0x004fea000383ffff */
[----:B------:R-:W-:Y:S05]  /*4930*/  BRA `(.L_x_41) ;  /* 0xffffffd800487947 */ /* 0x000fea000383ffff */
.L_x_45:
[----:B------:R-:W-:-:S07]  /*4940*/  MOV R3, R2 ;  /* 0x0000000200037202 */ /* 0x000fce0000000f00 */
.L_x_71:
[----:B-1----:R1:W2:Y:S02]  /*4950*/  SYNCS.PHASECHK.TRANS64.TRYWAIT P0, [R4+URZ], R3 ;  /* 0x00000003040075a7 */ /* 0x0022a400080011ff */
[----:B--2---:R-:W-:Y:S05]  /*4960*/  @!P0 NANOSLEEP.SYNCS 0x989680 ;  /* 0x009896800000895d */ /* 0x004fea0003900000 */
[----:B------:R-:W2:Y:S02]  /*4970*/  @!P0 SYNCS.PHASECHK.TRANS64 P0, [R4+URZ], R3 ;  /* 0x00000003040085a7 */ /* 0x000ea400080010ff */
[----:B--2---:R-:W-:Y:S05]  /*4980*/  @!P0 BRA `(.L_x_71) ;  /* 0xfffffffc00f08947 */ /* 0x004fea000383ffff */
[----:B------:R-:W-:Y:S05]  /*4990*/  BRA `(.L_x_44) ;  /* 0xffffffd800b07947 */ /* 0x000fea000383ffff */
.L_x_48:
[----:B------:R-:W-:-:S07]  /*49a0*/  MOV R4, R5 ;  /* 0x0000000500047202 */ /* 0x000fce0000000f00 */
.L_x_72:
[----:B--2---:R2:W3:Y:S02]  /*49b0*/  SYNCS.PHASECHK.TRANS64.TRYWAIT P0, [R40+URZ+0x80], R5 ;  /* 0x00008005280075a7 */ /* 0x0044e400080011ff */
[----:B---3--:R-:W-:Y:S05]  /*49c0*/  @!P0 NANOSLEEP.SYNCS 0x989680 ;  /* 0x009896800000895d */ /* 0x008fea0003900000 */
[----:B------:R-:W3:Y:S02]  /*49d0*/  @!P0 SYNCS.PHASECHK.TRANS64 P0, [R40+URZ+0x80], R5 ;  /* 0x00008005280085a7 */ /* 0x000ee400080010ff */
[----:B---3--:R-:W-:Y:S05]  /*49e0*/  @!P0 BRA `(.L_x_72) ;  /* 0xfffffffc00f08947 */ /* 0x008fea000383ffff */
[----:B------:R-:W-:Y:S05]  /*49f0*/  BRA `(.L_x_73) ;  /* 0xffffffe000807947 */ /* 0x000fea000383ffff */
.L_x_60:
[----:B-1----:R1:W3:Y:S02]  /*4a00*/  SYNCS.PHASECHK.TRANS64.TRYWAIT P0, [R0+URZ+0xa0], RZ ;  /* 0x0000a0ff000075a7 */ /* 0x0022e400080011ff */
[----:B---3--:R-:W-:Y:S05]  /*4a10*/  @!P0 NANOSLEEP.SYNCS 0x989680 ;  /* 0x009896800000895d */ /* 0x008fea0003900000 */
[----:B------:R-:W3:Y:S02]  /*4a20*/  @!P0 SYNCS.PHASECHK.TRANS64 P0, [R0+URZ+0xa0], RZ ;  /* 0x0000a0ff000085a7 */ /* 0x000ee400080010ff */
[----:B---3--:R-:W-:Y:S05]  /*4a30*/  @!P0 BRA `(.L_x_60) ;  /* 0xfffffffc00f08947 */ /* 0x008fea000383ffff */
[----:B------:R-:W-:Y:S05]  /*4a40*/  BRA `(.L_x_74) ;  /* 0xfffffff8006c7947 */ /* 0x000fea000383ffff */
        .weak           $__internal_0_$__cuda_sm10x_tcgen05_guardrail_trap_col_being_dealloced_not_returned_by_alloc
        .type           $__internal_0_$__cuda_sm10x_tcgen05_guardrail_trap_col_being_dealloced_not_returned_by_alloc,@function
        .size           $__internal_0_$__cuda_sm10x_tcgen05_guardrail_trap_col_being_dealloced_not_returned_by_alloc,($__internal_1_$__cuda_sm10x_tcgen05_guardrail_trap_phase_invalid_during_alloc - $__internal_0_$__cuda_sm10x_tcgen05_guardrail_trap_col_being_dealloced_not_returned_by_alloc)
$__internal_0_$__cuda_sm10x_tcgen05_guardrail_trap_col_being_dealloced_not_returned_by_alloc:
[----:B------:R-:W-:Y:S05]  /*4a50*/  BPT.TRAP 0x1 ;  /* 0x000000040000795c */ /* 0x000fea0000300000 */
[----:B------:R-:W-:-:S04]  /*4a60*/  HFMA2 R3, -RZ, RZ, 0, 0 ;  /* 0x00000000ff037431 */ /* 0x000fc800000001ff */
[----:B------:R-:W-:Y:S05]  /*4a70*/  RET.REL.NODEC R2 `(kernel_cutlass_kernel_cudnngemm_amaxdense_blockscaled_gemm_persistent_amaxSm100BlockScaledPersistentDenseGemmKernel_object_at__TiledMMA_ThrLayoutVMNK21111000_PermutationMNK____MMAAtom_Thr_0) ;  /* 0xffffffb402607950 */ /* 0x000fea0003c3ffff */
        .weak           $__internal_1_$__cuda_sm10x_tcgen05_guardrail_trap_phase_invalid_during_alloc
        .type           $__internal_1_$__cuda_sm10x_tcgen05_guardrail_trap_phase_invalid_during_alloc,@function
        .size           $__internal_1_$__cuda_sm10x_tcgen05_guardrail_trap_phase_invalid_during_alloc,($__internal_2_$__cuda_sm10x_tcgen05_guardrail_trap_unallocated_columns_being_dealloced - $__internal_1_$__cuda_sm10x_tcgen05_guardrail_trap_phase_invalid_during_alloc)
$__internal_1_$__cuda_sm10x_tcgen05_guardrail_trap_phase_invalid_during_alloc:
[----:B------:R-:W-:Y:S05]  /*4a80*/  BPT.TRAP 0x1 ;  /* 0x000000040000795c */ /* 0x000fea0000300000 */
[----:B------:R-:W-:Y:S01]  /*4a90*/  HFMA2 R3, -RZ, RZ, 0, 0 ;  /* 0x00000000ff037431 */ /* 0x000fe200000001ff */
[----:B------:R-:W-:-:S04]  /*4aa0*/  MOV R2, R4 ;  /* 0x0000000400027202 */ /* 0x000fc80000000f00 */
[----:B------:R-:W-:Y:S05]  /*4ab0*/  RET.REL.NODEC R2 `(kernel_cutlass_kernel_cudnngemm_amaxdense_blockscaled_gemm_persistent_amaxSm100BlockScaledPersistentDenseGemmKernel_object_at__TiledMMA_ThrLayoutVMNK21111000_PermutationMNK____MMAAtom_Thr_0) ;  /* 0xffffffb402507950 */ /* 0x000fea0003c3ffff */
        .weak           $__internal_2_$__cuda_sm10x_tcgen05_guardrail_trap_unallocated_columns_being_dealloced
        .type           $__internal_2_$__cuda_sm10x_tcgen05_guardrail_trap_unallocated_columns_being_dealloced,@function
        .size           $__internal_2_$__cuda_sm10x_tcgen05_guardrail_trap_unallocated_columns_being_dealloced,(.L_x_78 - $__internal_2_$__cuda_sm10x_tcgen05_guardrail_trap_unallocated_columns_being_dealloced)
$__internal_2_$__cuda_sm10x_tcgen05_guardrail_trap_unallocated_columns_being_dealloced:
[----:B------:R-:W-:Y:S05]  /*4ac0*/  BPT.TRAP 0x1 ;  /* 0x000000040000795c */ /* 0x000fea0000300000 */
[----:B------:R-:W-:-:S04]  /*4ad0*/  MOV R3, 0x0 ;  /* 0x0000000000037802 */ /* 0x000fc80000000f00 */
[----:B------:R-:W-:Y:S05]  /*4ae0*/  RET.REL.NODEC R2 `(kernel_cutlass_kernel_cudnngemm_amaxdense_blockscaled_gemm_persistent_amaxSm100BlockScaledPersistentDenseGemmKernel_object_at__TiledMMA_ThrLayoutVMNK21111000_PermutationMNK____MMAAtom_Thr_0) ;  /* 0xffffffb402447950 */ /* 0x000fea0003c3ffff */
.L_x_75:
[----:B------:R-:W-:-:S00]  /*4af0*/  BRA `(.L_x_75) ;  /* 0xfffffffc00fc7947 */ /* 0x000fc0000383ffff */
[----:B------:R-:W-:-:S00]  /*4b00*/  NOP ;  /* 0x0000000000007918 */ /* 0x000fc00000000000 */
[----:B------:R-:W-:-:S00]  /*4b10*/  NOP ;  /* 0x0000000000007918 */ /* 0x000fc00000000000 */
[----:B------:R-:W-:-:S00]  /*4b20*/  NOP ;  /* 0x0000000000007918 */ /* 0x000fc00000000000 */
[----:B------:R-:W-:-:S00]  /*4b30*/  NOP ;  /* 0x0000000000007918 */ /* 0x000fc00000000000 */
[----:B------:R-:W-:-:S00]  /*4b40*/  NOP ;  /* 0x0000000000007918 */ /* 0x000fc00000000000 */
[----:B------:R-:W-:-:S00]  /*4b50*/  NOP ;  /* 0x0000000000007918 */ /* 0x000fc00000000000 */
[----:B------:R-:W-:-:S00]  /*4b60*/  NOP ;  /* 0x0000000000007918 */ /* 0x000fc00000000000 */
[----:B------:R-:W-:-:S00]  /*4b70*/  NOP ;  /* 0x0000000000007918 */ /* 0x000fc00000000000 */
.L_x_78:


//--------------------- .nv.shared.kernel_cutlass_kernel_cudnngemm_amaxdense_blockscaled_gemm_persistent_amaxSm100BlockScaledPersistentDenseGemmKernel_object_at__TiledMMA_ThrLayoutVMNK21111000_PermutationMNK____MMAAtom_Thr_0 --------------------------
	.section	.nv.shared.kernel_cutlass_kernel_cudnngemm_amaxdense_blockscaled_gemm_persistent_amaxSm100BlockScaledPersistentDenseGemmKernel_object_at__TiledMMA_ThrLayoutVMNK21111000_PermutationMNK____MMAAtom_Thr_0,"aw",@nobits
	.sectionflags	@""
	.align	1024
	.zero		1024


//--------------------- .nv.shared.reserved.0     --------------------------
	.section	.nv.shared.reserved.0,"aw",@nobits
	.align	8
	.weak		__nv_reservedSMEM_offset_0_alias
	.size		__nv_reservedSMEM_offset_0_alias, 0, 64
	.other		__nv_reservedSMEM_offset_0_alias,@"STO_CUDA_RESERVED_SHARED STV_DEFAULT"
__nv_reservedSMEM_offset_0_alias:
	.zero		0
.nv.shared.reserved.0:
	.zero		64
	.weak		__nv_reservedSMEM_allocation_phase
	.type		__nv_reservedSMEM_allocation_phase,@object
	.size		__nv_reservedSMEM_allocation_phase,(.L_0 - __nv_reservedSMEM_allocation_phase)
__nv_reservedSMEM_allocation_phase:
	.zero		1
.L_0:
	.zero		7
	.weak		__nv_reservedSMEM_devtool_atexit_pc
	.type		__nv_reservedSMEM_devtool_atexit_pc,@object
	.size		__nv_reservedSMEM_devtool_atexit_pc,(__nv_reservedSMEM_allocation_mask - __nv_reservedSMEM_devtool_atexit_pc)
__nv_reservedSMEM_devtool_atexit_pc:
	.zero		8
	.weak		__nv_reservedSMEM_allocation_mask
	.type		__nv_reservedSMEM_allocation_mask,@object
	.size		__nv_reservedSMEM_allocation_mask,(.L_2 - __nv_reservedSMEM_allocation_mask)
__nv_reservedSMEM_allocation_mask:
	.zero		4
.L_2:
	.zero		4
	.weak		__nv_reservedSMEM_tmem_allocation_pipeline_mbarrier
	.type		__nv_reservedSMEM_tmem_allocation_pipeline_mbarrier,@object
	.size		__nv_reservedSMEM_tmem_allocation_pipeline_mbarrier,(__nv_reservedSMEM_tmem_allocation_pipeline_mbarrier_parity - __nv_reservedSMEM_tmem_allocation_pipeline_mbarrier)
__nv_reservedSMEM_tmem_allocation_pipeline_mbarrier:
	.zero		8
	.weak		__nv_reservedSMEM_tmem_allocation_pipeline_mbarrier_parity
	.type		__nv_reservedSMEM_tmem_allocation_pipeline_mbarrier_parity,@object
	.size		__nv_reservedSMEM_tmem_allocation_pipeline_mbarrier_parity,(.L_4 - __nv_reservedSMEM_tmem_allocation_pipeline_mbarrier_parity)
__nv_reservedSMEM_tmem_allocation_pipeline_mbarrier_parity:
	.zero		4
.L_4:


//--------------------- .nv.constant0.kernel_cutlass_kernel_cudnngemm_amaxdense_blockscaled_gemm_persistent_amaxSm100BlockScaledPersistentDenseGemmKernel_object_at__TiledMMA_ThrLayoutVMNK21111000_PermutationMNK____MMAAtom_Thr_0 --------------------------
	.section	.nv.constant0.kernel_cutlass_kernel_cudnngemm_amaxdense_blockscaled_gemm_persistent_amaxSm100BlockScaledPersistentDenseGemmKernel_object_at__TiledMMA_ThrLayoutVMNK21111000_PermutationMNK____MMAAtom_Thr_0,"a",@progbits
	.sectionflags	@""
	.align	4
.nv.constant0.kernel_cutlass_kernel_cudnngemm_amaxdense_blockscaled_gemm_persistent_amaxSm100BlockScaledPersistentDenseGemmKernel_object_at__TiledMMA_ThrLayoutVMNK21111000_PermutationMNK____MMAAtom_Thr_0:
	.zero		1644


//--------------------- SYMBOLS --------------------------

	.type		.nv.reservedSmem.offset0,@object
	.size		.nv.reservedSmem.offset0,0x4
	.type		.nv.reservedSmem.cap,@object
	.size		.nv.reservedSmem.cap,0x4
